	.target	sm_90a

	.elftype	@"ET_EXEC"


//--------------------- .note.nv.tkinfo           --------------------------
	.section	.note.nv.tkinfo,"",@"SHT_NOTE"
	.sectionflags	@"SHF_NOTE_NV_TKINFO"
	.tkinfo
        /*0018*/ 	.word	0x00000002
        /*0030*/ 	.string	""
        /*0030*/ 	.string	"ptxas"
        /*0030*/ 	.string	"Cuda compilation tools, release 13.0, V13.0.88"
        /*0030*/ 	.string	"Build cuda_13.0.r13.0/compiler.36424714_0"
        /*0030*/ 	.string	"-arch sm_90a -m 64 "



//--------------------- .note.nv.cuinfo           --------------------------
	.section	.note.nv.cuinfo,"",@"SHT_NOTE"
	.sectionflags	@"SHF_NOTE_NV_CUINFO"
        /*0018*/ 	.short	0x0002
        /*001a*/ 	.short	0x005a
        /*001c*/ 	.short	0x0082
	.zero		2


//--------------------- .nv.info                  --------------------------
	.section	.nv.info,"",@"SHT_CUDA_INFO"
	.align	4


	//----- nvinfo : EIATTR_REGCOUNT
	.align		4
        /*0000*/ 	.byte	0x04, 0x2f
        /*0002*/ 	.short	(.L_12 - .L_11)
	.align		4
.L_11:
        /*0004*/ 	.word	index@(_ZN7cutlass13device_kernelINS_4gemm6kernel13GemmUniversalIN4cute5tupleIJiiiiEEENS1_10collective13CollectiveMmaINS1_37MainloopSm90TmaGmmaWarpSpecializedFP8ILi4ENS5_IJNS4_1CILi1EEENSA_ILi2EEESB_EEENS1_32KernelTmaWarpSpecializedPingpongEEENS5_IJNSA_ILi64EEENSA_ILi128EEESH_EEENS_12float_e5m2_tENS5_IJlSB_lEEESJ_SK_NS4_8TiledMMAINS4_8MMA_AtomIJNS4_4SM904GMMA31MMA_64x128x32_F32E5M2E5M2_SS_TNILNSO_7ScaleInE1ELSQ_1EEEEEENS4_6LayoutINS5_IJSB_SB_SB_EEENS5_IJNSA_ILi0EEESV_SV_EEEEENS5_IJNS4_10UnderscoreESY_SY_EEEEENS4_23SM90_TMA_LOAD_MULTICASTENS4_14ComposedLayoutINS4_7SwizzleILi3ELi4ELi3EEENS4_18smem_ptr_flag_bitsILi8EEENST_INS5_IJNSA_ILi8EEESH_EEENS5_IJSH_SB_EEEEEEEvNS4_8identityENS4_13SM90_TMA_LOADES1B_vS1C_EENS_8epilogue10collective6detail29Sm90TmaWarpSpecializedAdapterINS1G_15DefaultEpilogueISJ_SK_SK_NS1F_6thread17LinearCombinationISJ_Li1EffLNS1K_9ScaleType4KindE0ELNS_15FloatRoundStyleE2ESJ_EENS1_15EpilogueDefaultEEEEEvvEEEEvNT_6ParamsE)
        /*0008*/ 	.word	0x000000a8


	//----- nvinfo : EIATTR_FRAME_SIZE
	.align		4
.L_12:
        /*000c*/ 	.byte	0x04, 0x11
        /*000e*/ 	.short	(.L_14 - .L_13)
	.align		4
.L_13:
        /*0010*/ 	.word	index@(_ZN7cutlass13device_kernelINS_4gemm6kernel13GemmUniversalIN4cute5tupleIJiiiiEEENS1_10collective13CollectiveMmaINS1_37MainloopSm90TmaGmmaWarpSpecializedFP8ILi4ENS5_IJNS4_1CILi1EEENSA_ILi2EEESB_EEENS1_32KernelTmaWarpSpecializedPingpongEEENS5_IJNSA_ILi64EEENSA_ILi128EEESH_EEENS_12float_e5m2_tENS5_IJlSB_lEEESJ_SK_NS4_8TiledMMAINS4_8MMA_AtomIJNS4_4SM904GMMA31MMA_64x128x32_F32E5M2E5M2_SS_TNILNSO_7ScaleInE1ELSQ_1EEEEEENS4_6LayoutINS5_IJSB_SB_SB_EEENS5_IJNSA_ILi0EEESV_SV_EEEEENS5_IJNS4_10UnderscoreESY_SY_EEEEENS4_23SM90_TMA_LOAD_MULTICASTENS4_14ComposedLayoutINS4_7SwizzleILi3ELi4ELi3EEENS4_18smem_ptr_flag_bitsILi8EEENST_INS5_IJNSA_ILi8EEESH_EEENS5_IJSH_SB_EEEEEEEvNS4_8identityENS4_13SM90_TMA_LOADES1B_vS1C_EENS_8epilogue10collective6detail29Sm90TmaWarpSpecializedAdapterINS1G_15DefaultEpilogueISJ_SK_SK_NS1F_6thread17LinearCombinationISJ_Li1EffLNS1K_9ScaleType4KindE0ELNS_15FloatRoundStyleE2ESJ_EENS1_15EpilogueDefaultEEEEEvvEEEEvNT_6ParamsE)
        /*0014*/ 	.word	0x00000000


	//----- nvinfo : EIATTR_MIN_STACK_SIZE
	.align		4
.L_14:
        /*0018*/ 	.byte	0x04, 0x12
        /*001a*/ 	.short	(.L_16 - .L_15)
	.align		4
.L_15:
        /*001c*/ 	.word	index@(_ZN7cutlass13device_kernelINS_4gemm6kernel13GemmUniversalIN4cute5tupleIJiiiiEEENS1_10collective13CollectiveMmaINS1_37MainloopSm90TmaGmmaWarpSpecializedFP8ILi4ENS5_IJNS4_1CILi1EEENSA_ILi2EEESB_EEENS1_32KernelTmaWarpSpecializedPingpongEEENS5_IJNSA_ILi64EEENSA_ILi128EEESH_EEENS_12float_e5m2_tENS5_IJlSB_lEEESJ_SK_NS4_8TiledMMAINS4_8MMA_AtomIJNS4_4SM904GMMA31MMA_64x128x32_F32E5M2E5M2_SS_TNILNSO_7ScaleInE1ELSQ_1EEEEEENS4_6LayoutINS5_IJSB_SB_SB_EEENS5_IJNSA_ILi0EEESV_SV_EEEEENS5_IJNS4_10UnderscoreESY_SY_EEEEENS4_23SM90_TMA_LOAD_MULTICASTENS4_14ComposedLayoutINS4_7SwizzleILi3ELi4ELi3EEENS4_18smem_ptr_flag_bitsILi8EEENST_INS5_IJNSA_ILi8EEESH_EEENS5_IJSH_SB_EEEEEEEvNS4_8identityENS4_13SM90_TMA_LOADES1B_vS1C_EENS_8epilogue10collective6detail29Sm90TmaWarpSpecializedAdapterINS1G_15DefaultEpilogueISJ_SK_SK_NS1F_6thread17LinearCombinationISJ_Li1EffLNS1K_9ScaleType4KindE0ELNS_15FloatRoundStyleE2ESJ_EENS1_15EpilogueDefaultEEEEEvvEEEEvNT_6ParamsE)
        /*0020*/ 	.word	0x00000000
.L_16:


//--------------------- .nv.compat                --------------------------
	.section	.nv.compat,"",@"SHT_CUDA_COMPAT_INFO"
	.align	4
        /*0000*/ 	.byte	0x02, 0x09, 0x01, 0x00, 0x02, 0x02, 0x04, 0x00, 0x02, 0x05, 0x05, 0x00, 0x03, 0x07, 0x01, 0x01
        /*0010*/ 	.byte	0x02, 0x03, 0x01, 0x00, 0x02, 0x06, 0x01, 0x00, 0x04, 0x0b, 0x08, 0x00, 0x00, 0x00, 0x00, 0x00
        /*0020*/ 	.byte	0x00, 0x00, 0x00, 0x00


//--------------------- .nv.info._ZN7cutlass13device_kernelINS_4gemm6kernel13GemmUniversalIN4cute5tupleIJiiiiEEENS1_10collective13CollectiveMmaINS1_37MainloopSm90TmaGmmaWarpSpecializedFP8ILi4ENS5_IJNS4_1CILi1EEENSA_ILi2EEESB_EEENS1_32KernelTmaWarpSpecializedPingpongEEENS5_IJNSA_ILi64EEENSA_ILi128EEESH_EEENS_12float_e5m2_tENS5_IJlSB_lEEESJ_SK_NS4_8TiledMMAINS4_8MMA_AtomIJNS4_4SM904GMMA31MMA_64x128x32_F32E5M2E5M2_SS_TNILNSO_7ScaleInE1ELSQ_1EEEEEENS4_6LayoutINS5_IJSB_SB_SB_EEENS5_IJNSA_ILi0EEESV_SV_EEEEENS5_IJNS4_10UnderscoreESY_SY_EEEEENS4_23SM90_TMA_LOAD_MULTICASTENS4_14ComposedLayoutINS4_7SwizzleILi3ELi4ELi3EEENS4_18smem_ptr_flag_bitsILi8EEENST_INS5_IJNSA_ILi8EEESH_EEENS5_IJSH_SB_EEEEEEEvNS4_8identityENS4_13SM90_TMA_LOADES1B_vS1C_EENS_8epilogue10collective6detail29Sm90TmaWarpSpecializedAdapterINS1G_15DefaultEpilogueISJ_SK_SK_NS1F_6thread17LinearCombinationISJ_Li1EffLNS1K_9ScaleType4KindE0ELNS_15FloatRoundStyleE2ESJ_EENS1_15EpilogueDefaultEEEEEvvEEEEvNT_6ParamsE --------------------------
	.section	.nv.info._ZN7cutlass13device_kernelINS_4gemm6kernel13GemmUniversalIN4cute5tupleIJiiiiEEENS1_10collective13CollectiveMmaINS1_37MainloopSm90TmaGmmaWarpSpecializedFP8ILi4ENS5_IJNS4_1CILi1EEENSA_ILi2EEESB_EEENS1_32KernelTmaWarpSpecializedPingpongEEENS5_IJNSA_ILi64EEENSA_ILi128EEESH_EEENS_12float_e5m2_tENS5_IJlSB_lEEESJ_SK_NS4_8TiledMMAINS4_8MMA_AtomIJNS4_4SM904GMMA31MMA_64x128x32_F32E5M2E5M2_SS_TNILNSO_7ScaleInE1ELSQ_1EEEEEENS4_6LayoutINS5_IJSB_SB_SB_EEENS5_IJNSA_ILi0EEESV_SV_EEEEENS5_IJNS4_10UnderscoreESY_SY_EEEEENS4_23SM90_TMA_LOAD_MULTICASTENS4_14ComposedLayoutINS4_7SwizzleILi3ELi4ELi3EEENS4_18smem_ptr_flag_bitsILi8EEENST_INS5_IJNSA_ILi8EEESH_EEENS5_IJSH_SB_EEEEEEEvNS4_8identityENS4_13SM90_TMA_LOADES1B_vS1C_EENS_8epilogue10collective6detail29Sm90TmaWarpSpecializedAdapterINS1G_15DefaultEpilogueISJ_SK_SK_NS1F_6thread17LinearCombinationISJ_Li1EffLNS1K_9ScaleType4KindE0ELNS_15FloatRoundStyleE2ESJ_EENS1_15EpilogueDefaultEEEEEvvEEEEvNT_6ParamsE,"",@"SHT_CUDA_INFO"
	.sectionflags	@""
	.align	4


	//----- nvinfo : EIATTR_CUDA_API_VERSION
	.align		4
        /*0000*/ 	.byte	0x04, 0x37
        /*0002*/ 	.short	(.L_18 - .L_17)
.L_17:
        /*0004*/ 	.word	0x00000082


	//----- nvinfo : EIATTR_KPARAM_INFO
	.align		4
.L_18:
        /*0008*/ 	.byte	0x04, 0x17
        /*000a*/ 	.short	(.L_20 - .L_19)
.L_19:
        /*000c*/ 	.word	0x00000000
        /*0010*/ 	.short	0x0000
        /*0012*/ 	.short	0x0070
        /*0014*/ 	.byte	0x00, 0xf0, 0x01, 0x10


	//----- nvinfo : EIATTR_SPARSE_MMA_MASK
	.align		4
.L_20:
        /*0018*/ 	.byte	0x03, 0x50
        /*001a*/ 	.short	0x0000


	//----- nvinfo : EIATTR_MAXREG_COUNT
	.align		4
        /*001c*/ 	.byte	0x03, 0x1b
        /*001e*/ 	.short	0x00a8


	//----- nvinfo : EIATTR_NUM_BARRIERS
	.align		4
        /*0020*/ 	.byte	0x02, 0x4c
        /*0022*/ 	.byte	0x01
	.zero		1


	//----- nvinfo : EIATTR_MERCURY_ISA_VERSION
	.align		4
        /*0024*/ 	.byte	0x03, 0x5f
        /*0026*/ 	.short	0x0101


	//----- nvinfo : EIATTR_INT_WARP_WIDE_INSTR_OFFSETS
	.align		4
        /*0028*/ 	.byte	0x04, 0x31
        /*002a*/ 	.short	(.L_22 - .L_21)


	//   ....[0]....
.L_21:
        /*002c*/ 	.word	0x00000590


	//   ....[1]....
        /*0030*/ 	.word	0x000005c0


	//   ....[2]....
        /*0034*/ 	.word	0x00000610


	//   ....[3]....
        /*0038*/ 	.word	0x00000690


	//   ....[4]....
        /*003c*/ 	.word	0x000006d0


	//   ....[5]....
        /*0040*/ 	.word	0x000006e0


	//   ....[6]....
        /*0044*/ 	.word	0x000007a0


	//   ....[7]....
        /*0048*/ 	.word	0x000007f0


	//   ....[8]....
        /*004c*/ 	.word	0x00003310


	//----- nvinfo : EIATTR_COOP_GROUP_MASK_REGIDS
	.align		4
.L_22:
        /*0050*/ 	.byte	0x04, 0x29
        /*0052*/ 	.short	(.L_24 - .L_23)


	//   ....[0]....
.L_23:
        /*0054*/ 	.word	0xffffffff


	//   ....[1]....
        /*0058*/ 	.word	0xffffffff


	//   ....[2]....
        /*005c*/ 	.word	0xffffffff


	//   ....[3]....
        /*0060*/ 	.word	0xffffffff


	//   ....[4]....
        /*0064*/ 	.word	0xffffffff


	//   ....[5]....
        /*0068*/ 	.word	0xffffffff


	//   ....[6]....
        /*006c*/ 	.word	0xffffffff


	//----- nvinfo : EIATTR_COOP_GROUP_INSTR_OFFSETS
	.align		4
.L_24:
        /*0070*/ 	.byte	0x04, 0x28
        /*0072*/ 	.short	(.L_26 - .L_25)


	//   ....[0]....
.L_25:
        /*0074*/ 	.word	0x00000050


	//   ....[1]....
        /*0078*/ 	.word	0x00000080


	//   ....[2]....
        /*007c*/ 	.word	0x00000180


	//   ....[3]....
        /*0080*/ 	.word	0x000003b0


	//   ....[4]....
        /*0084*/ 	.word	0x000003f0


	//   ....[5]....
        /*0088*/ 	.word	0x000004b0


	//   ....[6]....
        /*008c*/ 	.word	0x00000900


	//----- nvinfo : EIATTR_REG_RECONFIG
	.align		4
.L_26:
        /*0090*/ 	.byte	0x01, 0x54
	.zero		2


	//----- nvinfo : EIATTR_MBARRIER_INSTR_OFFSETS
	.align		4
        /*0094*/ 	.byte	0x04, 0x39
        /*0096*/ 	.short	(.L_28 - .L_27)


	//   ....[0]....
.L_27:
        /*0098*/ 	.word	0x00000320
        /*009c*/ 	.word	0x000000ff
        /*00a0*/ 	.word	0x00000000
        /*00a4*/ 	.short	0x0100
        /*00a6*/ 	.byte	0x0a
	.zero		1


	//   ....[1]....
        /*00a8*/ 	.word	0x00000330
        /*00ac*/ 	.word	0x000000ff
        /*00b0*/ 	.word	0x00000020
        /*00b4*/ 	.short	0x0100
        /*00b6*/ 	.byte	0x0a
	.zero		1


	//   ....[2]....
        /*00b8*/ 	.word	0x00000340
        /*00bc*/ 	.word	0x000000ff
        /*00c0*/ 	.word	0x00000008
        /*00c4*/ 	.short	0x0100
        /*00c6*/ 	.byte	0x0a
	.zero		1


	//   ....[3]....
        /*00c8*/ 	.word	0x00000350
        /*00cc*/ 	.word	0x000000ff
        /*00d0*/ 	.word	0x00000028
        /*00d4*/ 	.short	0x0100
        /*00d6*/ 	.byte	0x0a
	.zero		1


	//   ....[4]....
        /*00d8*/ 	.word	0x00000360
        /*00dc*/ 	.word	0x000000ff
        /*00e0*/ 	.word	0x00000010
        /*00e4*/ 	.short	0x0100
        /*00e6*/ 	.byte	0x0a
	.zero		1


	//   ....[5]....
        /*00e8*/ 	.word	0x00000370
        /*00ec*/ 	.word	0x000000ff
        /*00f0*/ 	.word	0x00000030
        /*00f4*/ 	.short	0x0100
        /*00f6*/ 	.byte	0x0a
	.zero		1


	//   ....[6]....
        /*00f8*/ 	.word	0x00000380
        /*00fc*/ 	.word	0x000000ff
        /*0100*/ 	.word	0x00000018
        /*0104*/ 	.short	0x0100
        /*0106*/ 	.byte	0x0a
	.zero		1


	//   ....[7]....
        /*0108*/ 	.word	0x00000390
        /*010c*/ 	.word	0x000000ff
        /*0110*/ 	.word	0x00000038
        /*0114*/ 	.short	0x0100
        /*0116*/ 	.byte	0x0a
	.zero		1


	//   ....[8]....
        /*0118*/ 	.word	0x000007e0
        /*011c*/ 	.word	0x000000ff
        /*0120*/ 	.word	0x00000070
        /*0124*/ 	.short	0x0100
        /*0126*/ 	.byte	0x0f
	.zero		1


	//   ....[9]....
        /*0128*/ 	.word	0x00000820
        /*012c*/ 	.word	0x000000ff
        /*0130*/ 	.word	0x00000078
        /*0134*/ 	.short	0x0100
        /*0136*/ 	.byte	0x0f
	.zero		1


	//   ....[10]....
        /*0138*/ 	.word	0x00000850
        /*013c*/ 	.word	0x000000ff
        /*0140*/ 	.word	0x00000050
        /*0144*/ 	.short	0x0100
        /*0146*/ 	.byte	0x10
	.zero		1


	//   ....[11]....
        /*0148*/ 	.word	0x00000890
        /*014c*/ 	.word	0x000000ff
        /*0150*/ 	.word	0x00000058
        /*0154*/ 	.short	0x0100
        /*0156*/ 	.byte	0x10
	.zero		1


	//   ....[12]....
        /*0158*/ 	.word	0x000008a0
        /*015c*/ 	.word	0x000000ff
        /*0160*/ 	.word	0x00000060
        /*0164*/ 	.short	0x0100
        /*0166*/ 	.byte	0x10
	.zero		1


	//   ....[13]....
        /*0168*/ 	.word	0x000008b0
        /*016c*/ 	.word	0x000000ff
        /*0170*/ 	.word	0x00000068
        /*0174*/ 	.short	0x0100
        /*0176*/ 	.byte	0x10
	.zero		1


	//   ....[14]....
        /*0178*/ 	.word	0x000016d0
        /*017c*/ 	.word	0x0000000e
        /*0180*/ 	.word	0xfffffff8
        /*0184*/ 	.short	0x010a
        /*0186*/ 	.byte	0x3f
	.zero		1


	//   ....[15]....
        /*0188*/ 	.word	0x00001bc0
        /*018c*/ 	.word	0x000000ff
        /*0190*/ 	.word	0x00000000
        /*0194*/ 	.short	0x010a
        /*0196*/ 	.byte	0x04
	.zero		1


	//   ....[16]....
        /*0198*/ 	.word	0x00001c00
        /*019c*/ 	.word	0x000000ff
        /*01a0*/ 	.word	0x00000000
        /*01a4*/ 	.short	0x010a
        /*01a6*/ 	.byte	0x04
	.zero		1


	//   ....[17]....
        /*01a8*/ 	.word	0x000025d0
        /*01ac*/ 	.word	0x000000ff
        /*01b0*/ 	.word	0x00000000
        /*01b4*/ 	.short	0x010a
        /*01b6*/ 	.byte	0x0f
	.zero		1


	//   ....[18]....
        /*01b8*/ 	.word	0x00002610
        /*01bc*/ 	.word	0x000000ff
        /*01c0*/ 	.word	0x00000000
        /*01c4*/ 	.short	0x010a
        /*01c6*/ 	.byte	0x0f
	.zero		1


	//   ....[19]....
        /*01c8*/ 	.word	0x00002d40
        /*01cc*/ 	.word	0x00000091
        /*01d0*/ 	.word	0x00000000
        /*01d4*/ 	.short	0x0101
        /*01d6*/ 	.byte	0x3f
	.zero		1


	//   ....[20]....
        /*01d8*/ 	.word	0x000032a0
        /*01dc*/ 	.word	0x00000093
        /*01e0*/ 	.word	0x00000000
        /*01e4*/ 	.short	0x0101
        /*01e6*/ 	.byte	0x1b
	.zero		1


	//   ....[21]....
        /*01e8*/ 	.word	0x000033b0
        /*01ec*/ 	.word	0x0000000d
        /*01f0*/ 	.word	0x00000000
        /*01f4*/ 	.short	0x0101
        /*01f6*/ 	.byte	0x3f
	.zero		1


	//   ....[22]....
        /*01f8*/ 	.word	0x00003410
        /*01fc*/ 	.word	0x0000000e
        /*0200*/ 	.word	0x00000008
        /*0204*/ 	.short	0x010a
        /*0206*/ 	.byte	0x3f
	.zero		1


	//   ....[23]....
        /*0208*/ 	.word	0x00007c30
        /*020c*/ 	.word	0x0000000f
        /*0210*/ 	.word	0x00000000
        /*0214*/ 	.short	0x0101
        /*0216*/ 	.byte	0x1b
	.zero		1


	//   ....[24]....
        /*0218*/ 	.word	0x000086f0
        /*021c*/ 	.word	0x0000000d
        /*0220*/ 	.word	0x00000020
        /*0224*/ 	.short	0x010a
        /*0226*/ 	.byte	0x3f
	.zero		1


	//   ....[25]....
        /*0228*/ 	.word	0x00008b10
        /*022c*/ 	.word	0x00000005
        /*0230*/ 	.word	0x00000078
        /*0234*/ 	.short	0x0101
        /*0236*/ 	.byte	0x3f
	.zero		1


	//   ....[26]....
        /*0238*/ 	.word	0x00009210
        /*023c*/ 	.word	0x00000005
        /*0240*/ 	.word	0x00000000
        /*0244*/ 	.short	0x010a
        /*0246*/ 	.byte	0x3f
	.zero		1


	//   ....[27]....
        /*0248*/ 	.word	0x00009290
        /*024c*/ 	.word	0x00000007
        /*0250*/ 	.word	0x00000000
        /*0254*/ 	.short	0x010a
        /*0256*/ 	.byte	0x3f
	.zero		1


	//   ....[28]....
        /*0258*/ 	.word	0x00009320
        /*025c*/ 	.word	0x00000006
        /*0260*/ 	.word	0x00000000
        /*0264*/ 	.short	0x010a
        /*0266*/ 	.byte	0x3f
	.zero		1


	//   ....[29]....
        /*0268*/ 	.word	0x000093b0
        /*026c*/ 	.word	0x00000003
        /*0270*/ 	.word	0x00000000
        /*0274*/ 	.short	0x010a
        /*0276*/ 	.byte	0x3f
	.zero		1


	//   ....[30]....
        /*0278*/ 	.word	0x00009410
        /*027c*/ 	.word	0x0000000e
        /*0280*/ 	.word	0xfffffff8
        /*0284*/ 	.short	0x010a
        /*0286*/ 	.byte	0x3f
	.zero		1


	//   ....[31]....
        /*0288*/ 	.word	0x00009470
        /*028c*/ 	.word	0x0000000d
        /*0290*/ 	.word	0x00000000
        /*0294*/ 	.short	0x010a
        /*0296*/ 	.byte	0x3f
	.zero		1


	//   ....[32]....
        /*0298*/ 	.word	0x000094d0
        /*029c*/ 	.word	0x00000094
        /*02a0*/ 	.word	0x00000000
        /*02a4*/ 	.short	0x010a
        /*02a6*/ 	.byte	0x3f
	.zero		1


	//   ....[33]....
        /*02a8*/ 	.word	0x00009520
        /*02ac*/ 	.word	0x0000000e
        /*02b0*/ 	.word	0x00000008
        /*02b4*/ 	.short	0x010a
        /*02b6*/ 	.byte	0x3f
	.zero		1


	//   ....[34]....
        /*02b8*/ 	.word	0x000095f0
        /*02bc*/ 	.word	0x0000000d
        /*02c0*/ 	.word	0x00000020
        /*02c4*/ 	.short	0x010a
        /*02c6*/ 	.byte	0x3f
	.zero		1


	//   ....[35]....
        /*02c8*/ 	.word	0x000096d0
        /*02cc*/ 	.word	0x00000005
        /*02d0*/ 	.word	0x00000000
        /*02d4*/ 	.short	0x010a
        /*02d6*/ 	.byte	0x3f
	.zero		1


	//   ....[36]....
        /*02d8*/ 	.word	0x00009720
        /*02dc*/ 	.word	0x00000007
        /*02e0*/ 	.word	0x00000000
        /*02e4*/ 	.short	0x010a
        /*02e6*/ 	.byte	0x3f
	.zero		1


	//   ....[37]....
        /*02e8*/ 	.word	0x00009770
        /*02ec*/ 	.word	0x00000006
        /*02f0*/ 	.word	0x00000000
        /*02f4*/ 	.short	0x010a
        /*02f6*/ 	.byte	0x3f
	.zero		1


	//----- nvinfo : EIATTR_NUM_MBARRIERS
	.align		4
.L_28:
        /*02f8*/ 	.byte	0x03, 0x38
        /*02fa*/ 	.short	0x000e


	//----- nvinfo : EIATTR_EXIT_INSTR_OFFSETS
	.align		4
        /*02fc*/ 	.byte	0x04, 0x1c
        /*02fe*/ 	.short	(.L_30 - .L_29)


	//   ....[0]....
.L_29:
        /*0300*/ 	.word	0x000013c0


	//   ....[1]....
        /*0304*/ 	.word	0x00001420


	//   ....[2]....
        /*0308*/ 	.word	0x000083e0


	//   ....[3]....
        /*030c*/ 	.word	0x00008410


	//   ....[4]....
        /*0310*/ 	.word	0x00009400


	//----- nvinfo : EIATTR_MAX_THREADS
	.align		4
.L_30:
        /*0314*/ 	.byte	0x04, 0x05
        /*0316*/ 	.short	(.L_32 - .L_31)
.L_31:
        /*0318*/ 	.word	0x00000180
        /*031c*/ 	.word	0x00000001
        /*0320*/ 	.word	0x00000001


	//----- nvinfo : EIATTR_CRS_STACK_SIZE
	.align		4
.L_32:
        /*0324*/ 	.byte	0x04, 0x1e
        /*0326*/ 	.short	(.L_34 - .L_33)
.L_33:
        /*0328*/ 	.word	0x00000000


	//----- nvinfo : EIATTR_CBANK_PARAM_SIZE
	.align		4
.L_34:
        /*032c*/ 	.byte	0x03, 0x19
        /*032e*/ 	.short	0x0470


	//----- nvinfo : EIATTR_PARAM_CBANK
	.align		4
        /*0330*/ 	.byte	0x04, 0x0a
        /*0332*/ 	.short	(.L_36 - .L_35)
	.align		4
.L_35:
        /*0334*/ 	.word	index@(.nv.constant0._ZN7cutlass13device_kernelINS_4gemm6kernel13GemmUniversalIN4cute5tupleIJiiiiEEENS1_10collective13CollectiveMmaINS1_37MainloopSm90TmaGmmaWarpSpecializedFP8ILi4ENS5_IJNS4_1CILi1EEENSA_ILi2EEESB_EEENS1_32KernelTmaWarpSpecializedPingpongEEENS5_IJNSA_ILi64EEENSA_ILi128EEESH_EEENS_12float_e5m2_tENS5_IJlSB_lEEESJ_SK_NS4_8TiledMMAINS4_8MMA_AtomIJNS4_4SM904GMMA31MMA_64x128x32_F32E5M2E5M2_SS_TNILNSO_7ScaleInE1ELSQ_1EEEEEENS4_6LayoutINS5_IJSB_SB_SB_EEENS5_IJNSA_ILi0EEESV_SV_EEEEENS5_IJNS4_10UnderscoreESY_SY_EEEEENS4_23SM90_TMA_LOAD_MULTICASTENS4_14ComposedLayoutINS4_7SwizzleILi3ELi4ELi3EEENS4_18smem_ptr_flag_bitsILi8EEENST_INS5_IJNSA_ILi8EEESH_EEENS5_IJSH_SB_EEEEEEEvNS4_8identityENS4_13SM90_TMA_LOADES1B_vS1C_EENS_8epilogue10collective6detail29Sm90TmaWarpSpecializedAdapterINS1G_15DefaultEpilogueISJ_SK_SK_NS1F_6thread17LinearCombinationISJ_Li1EffLNS1K_9ScaleType4KindE0ELNS_15FloatRoundStyleE2ESJ_EENS1_15EpilogueDefaultEEEEEvvEEEEvNT_6ParamsE)
        /*0338*/ 	.short	0x0210
        /*033a*/ 	.short	0x0470


	//----- nvinfo : EIATTR_SW_WAR
	.align		4
.L_36:
        /*033c*/ 	.byte	0x04, 0x36
        /*033e*/ 	.short	(.L_38 - .L_37)
.L_37:
        /*0340*/ 	.word	0x00000008
.L_38:


//--------------------- .nv.callgraph             --------------------------
	.section	.nv.callgraph,"",@"SHT_CUDA_CALLGRAPH"
	.align	4
	.sectionentsize	8
	.align		4
        /*0000*/ 	.word	0x00000000
	.align		4
        /*0004*/ 	.word	0xffffffff
	.align		4
        /*0008*/ 	.word	0x00000000
	.align		4
        /*000c*/ 	.word	0xfffffffe
	.align		4
        /*0010*/ 	.word	0x00000000
	.align		4
        /*0014*/ 	.word	0xfffffffd
	.align		4
        /*0018*/ 	.word	0x00000000
	.align		4
        /*001c*/ 	.word	0xfffffffc


//--------------------- .nv.constant4             --------------------------
	.section	.nv.constant4,"a",@progbits
	.align	8
	.align		8
.nv.constant4:
        /*0000*/ 	.dword	_ZN39_INTERNAL_996da9c1_4_k_cu_ccac618d_47044cuda3std3__45__cpo5beginE
	.align		8
        /*0008*/ 	.dword	_ZN39_INTERNAL_996da9c1_4_k_cu_ccac618d_47044cuda3std3__45__cpo3endE
	.align		8
        /*0010*/ 	.dword	_ZN39_INTERNAL_996da9c1_4_k_cu_ccac618d_47044cuda3std3__45__cpo6cbeginE
	.align		8
        /*0018*/ 	.dword	_ZN39_INTERNAL_996da9c1_4_k_cu_ccac618d_47044cuda3std3__45__cpo4cendE
	.align		8
        /*0020*/ 	.dword	_ZN39_INTERNAL_996da9c1_4_k_cu_ccac618d_47044cuda3std3__441_GLOBAL__N__996da9c1_4_k_cu_ccac618d_47046ignoreE
	.align		8
        /*0028*/ 	.dword	_ZN39_INTERNAL_996da9c1_4_k_cu_ccac618d_47044cuda3std3__419piecewise_constructE
	.align		8
        /*0030*/ 	.dword	_ZN39_INTERNAL_996da9c1_4_k_cu_ccac618d_47044cuda3std3__48in_placeE
	.align		8
        /*0038*/ 	.dword	_ZN39_INTERNAL_996da9c1_4_k_cu_ccac618d_47044cuda3std6ranges3__45__cpo4swapE
	.align		8
        /*0040*/ 	.dword	_ZN39_INTERNAL_996da9c1_4_k_cu_ccac618d_47044cuda3std6ranges3__45__cpo9iter_moveE
	.align		8
        /*0048*/ 	.dword	_ZN39_INTERNAL_996da9c1_4_k_cu_ccac618d_47044cute7productE
	.align		8
        /*0050*/ 	.dword	_ZN39_INTERNAL_996da9c1_4_k_cu_ccac618d_47044cute1_E


//--------------------- .text._ZN7cutlass13device_kernelINS_4gemm6kernel13GemmUniversalIN4cute5tupleIJiiiiEEENS1_10collective13CollectiveMmaINS1_37MainloopSm90TmaGmmaWarpSpecializedFP8ILi4ENS5_IJNS4_1CILi1EEENSA_ILi2EEESB_EEENS1_32KernelTmaWarpSpecializedPingpongEEENS5_IJNSA_ILi64EEENSA_ILi128EEESH_EEENS_12float_e5m2_tENS5_IJlSB_lEEESJ_SK_NS4_8TiledMMAINS4_8MMA_AtomIJNS4_4SM904GMMA31MMA_64x128x32_F32E5M2E5M2_SS_TNILNSO_7ScaleInE1ELSQ_1EEEEEENS4_6LayoutINS5_IJSB_SB_SB_EEENS5_IJNSA_ILi0EEESV_SV_EEEEENS5_IJNS4_10UnderscoreESY_SY_EEEEENS4_23SM90_TMA_LOAD_MULTICASTENS4_14ComposedLayoutINS4_7SwizzleILi3ELi4ELi3EEENS4_18smem_ptr_flag_bitsILi8EEENST_INS5_IJNSA_ILi8EEESH_EEENS5_IJSH_SB_EEEEEEEvNS4_8identityENS4_13SM90_TMA_LOADES1B_vS1C_EENS_8epilogue10collective6detail29Sm90TmaWarpSpecializedAdapterINS1G_15DefaultEpilogueISJ_SK_SK_NS1F_6thread17LinearCombinationISJ_Li1EffLNS1K_9ScaleType4KindE0ELNS_15FloatRoundStyleE2ESJ_EENS1_15EpilogueDefaultEEEEEvvEEEEvNT_6ParamsE --------------------------
	.section	.text._ZN7cutlass13device_kernelINS_4gemm6kernel13GemmUniversalIN4cute5tupleIJiiiiEEENS1_10collective13CollectiveMmaINS1_37MainloopSm90TmaGmmaWarpSpecializedFP8ILi4ENS5_IJNS4_1CILi1EEENSA_ILi2EEESB_EEENS1_32KernelTmaWarpSpecializedPingpongEEENS5_IJNSA_ILi64EEENSA_ILi128EEESH_EEENS_12float_e5m2_tENS5_IJlSB_lEEESJ_SK_NS4_8TiledMMAINS4_8MMA_AtomIJNS4_4SM904GMMA31MMA_64x128x32_F32E5M2E5M2_SS_TNILNSO_7ScaleInE1ELSQ_1EEEEEENS4_6LayoutINS5_IJSB_SB_SB_EEENS5_IJNSA_ILi0EEESV_SV_EEEEENS5_IJNS4_10UnderscoreESY_SY_EEEEENS4_23SM90_TMA_LOAD_MULTICASTENS4_14ComposedLayoutINS4_7SwizzleILi3ELi4ELi3EEENS4_18smem_ptr_flag_bitsILi8EEENST_INS5_IJNSA_ILi8EEESH_EEENS5_IJSH_SB_EEEEEEEvNS4_8identityENS4_13SM90_TMA_LOADES1B_vS1C_EENS_8epilogue10collective6detail29Sm90TmaWarpSpecializedAdapterINS1G_15DefaultEpilogueISJ_SK_SK_NS1F_6thread17LinearCombinationISJ_Li1EffLNS1K_9ScaleType4KindE0ELNS_15FloatRoundStyleE2ESJ_EENS1_15EpilogueDefaultEEEEEvvEEEEvNT_6ParamsE,"ax",@progbits
	.align	128
.text._ZN7cutlass13device_kernelINS_4gemm6kernel13GemmUniversalIN4cute5tupleIJiiiiEEENS1_10collective13CollectiveMmaINS1_37MainloopSm90TmaGmmaWarpSpecializedFP8ILi4ENS5_IJNS4_1CILi1EEENSA_ILi2EEESB_EEENS1_32KernelTmaWarpSpecializedPingpongEEENS5_IJNSA_ILi64EEENSA_ILi128EEESH_EEENS_12float_e5m2_tENS5_IJlSB_lEEESJ_SK_NS4_8TiledMMAINS4_8MMA_AtomIJNS4_4SM904GMMA31MMA_64x128x32_F32E5M2E5M2_SS_TNILNSO_7ScaleInE1ELSQ_1EEEEEENS4_6LayoutINS5_IJSB_SB_SB_EEENS5_IJNSA_ILi0EEESV_SV_EEEEENS5_IJNS4_10UnderscoreESY_SY_EEEEENS4_23SM90_TMA_LOAD_MULTICASTENS4_14ComposedLayoutINS4_7SwizzleILi3ELi4ELi3EEENS4_18smem_ptr_flag_bitsILi8EEENST_INS5_IJNSA_ILi8EEESH_EEENS5_IJSH_SB_EEEEEEEvNS4_8identityENS4_13SM90_TMA_LOADES1B_vS1C_EENS_8epilogue10collective6detail29Sm90TmaWarpSpecializedAdapterINS1G_15DefaultEpilogueISJ_SK_SK_NS1F_6thread17LinearCombinationISJ_Li1EffLNS1K_9ScaleType4KindE0ELNS_15FloatRoundStyleE2ESJ_EENS1_15EpilogueDefaultEEEEEvvEEEEvNT_6ParamsE:
        .type           _ZN7cutlass13device_kernelINS_4gemm6kernel13GemmUniversalIN4cute5tupleIJiiiiEEENS1_10collective13CollectiveMmaINS1_37MainloopSm90TmaGmmaWarpSpecializedFP8ILi4ENS5_IJNS4_1CILi1EEENSA_ILi2EEESB_EEENS1_32KernelTmaWarpSpecializedPingpongEEENS5_IJNSA_ILi64EEENSA_ILi128EEESH_EEENS_12float_e5m2_tENS5_IJlSB_lEEESJ_SK_NS4_8TiledMMAINS4_8MMA_AtomIJNS4_4SM904GMMA31MMA_64x128x32_F32E5M2E5M2_SS_TNILNSO_7ScaleInE1ELSQ_1EEEEEENS4_6LayoutINS5_IJSB_SB_SB_EEENS5_IJNSA_ILi0EEESV_SV_EEEEENS5_IJNS4_10UnderscoreESY_SY_EEEEENS4_23SM90_TMA_LOAD_MULTICASTENS4_14ComposedLayoutINS4_7SwizzleILi3ELi4ELi3EEENS4_18smem_ptr_flag_bitsILi8EEENST_INS5_IJNSA_ILi8EEESH_EEENS5_IJSH_SB_EEEEEEEvNS4_8identityENS4_13SM90_TMA_LOADES1B_vS1C_EENS_8epilogue10collective6detail29Sm90TmaWarpSpecializedAdapterINS1G_15DefaultEpilogueISJ_SK_SK_NS1F_6thread17LinearCombinationISJ_Li1EffLNS1K_9ScaleType4KindE0ELNS_15FloatRoundStyleE2ESJ_EENS1_15EpilogueDefaultEEEEEvvEEEEvNT_6ParamsE,@function
        .size           _ZN7cutlass13device_kernelINS_4gemm6kernel13GemmUniversalIN4cute5tupleIJiiiiEEENS1_10collective13CollectiveMmaINS1_37MainloopSm90TmaGmmaWarpSpecializedFP8ILi4ENS5_IJNS4_1CILi1EEENSA_ILi2EEESB_EEENS1_32KernelTmaWarpSpecializedPingpongEEENS5_IJNSA_ILi64EEENSA_ILi128EEESH_EEENS_12float_e5m2_tENS5_IJlSB_lEEESJ_SK_NS4_8TiledMMAINS4_8MMA_AtomIJNS4_4SM904GMMA31MMA_64x128x32_F32E5M2E5M2_SS_TNILNSO_7ScaleInE1ELSQ_1EEEEEENS4_6LayoutINS5_IJSB_SB_SB_EEENS5_IJNSA_ILi0EEESV_SV_EEEEENS5_IJNS4_10UnderscoreESY_SY_EEEEENS4_23SM90_TMA_LOAD_MULTICASTENS4_14ComposedLayoutINS4_7SwizzleILi3ELi4ELi3EEENS4_18smem_ptr_flag_bitsILi8EEENST_INS5_IJNSA_ILi8EEESH_EEENS5_IJSH_SB_EEEEEEEvNS4_8identityENS4_13SM90_TMA_LOADES1B_vS1C_EENS_8epilogue10collective6detail29Sm90TmaWarpSpecializedAdapterINS1G_15DefaultEpilogueISJ_SK_SK_NS1F_6thread17LinearCombinationISJ_Li1EffLNS1K_9ScaleType4KindE0ELNS_15FloatRoundStyleE2ESJ_EENS1_15EpilogueDefaultEEEEEvvEEEEvNT_6ParamsE,(.L_x_207 - _ZN7cutlass13device_kernelINS_4gemm6kernel13GemmUniversalIN4cute5tupleIJiiiiEEENS1_10collective13CollectiveMmaINS1_37MainloopSm90TmaGmmaWarpSpecializedFP8ILi4ENS5_IJNS4_1CILi1EEENSA_ILi2EEESB_EEENS1_32KernelTmaWarpSpecializedPingpongEEENS5_IJNSA_ILi64EEENSA_ILi128EEESH_EEENS_12float_e5m2_tENS5_IJlSB_lEEESJ_SK_NS4_8TiledMMAINS4_8MMA_AtomIJNS4_4SM904GMMA31MMA_64x128x32_F32E5M2E5M2_SS_TNILNSO_7ScaleInE1ELSQ_1EEEEEENS4_6LayoutINS5_IJSB_SB_SB_EEENS5_IJNSA_ILi0EEESV_SV_EEEEENS5_IJNS4_10UnderscoreESY_SY_EEEEENS4_23SM90_TMA_LOAD_MULTICASTENS4_14ComposedLayoutINS4_7SwizzleILi3ELi4ELi3EEENS4_18smem_ptr_flag_bitsILi8EEENST_INS5_IJNSA_ILi8EEESH_EEENS5_IJSH_SB_EEEEEEEvNS4_8identityENS4_13SM90_TMA_LOADES1B_vS1C_EENS_8epilogue10collective6detail29Sm90TmaWarpSpecializedAdapterINS1G_15DefaultEpilogueISJ_SK_SK_NS1F_6thread17LinearCombinationISJ_Li1EffLNS1K_9ScaleType4KindE0ELNS_15FloatRoundStyleE2ESJ_EENS1_15EpilogueDefaultEEEEEvvEEEEvNT_6ParamsE)
        .other          _ZN7cutlass13device_kernelINS_4gemm6kernel13GemmUniversalIN4cute5tupleIJiiiiEEENS1_10collective13CollectiveMmaINS1_37MainloopSm90TmaGmmaWarpSpecializedFP8ILi4ENS5_IJNS4_1CILi1EEENSA_ILi2EEESB_EEENS1_32KernelTmaWarpSpecializedPingpongEEENS5_IJNSA_ILi64EEENSA_ILi128EEESH_EEENS_12float_e5m2_tENS5_IJlSB_lEEESJ_SK_NS4_8TiledMMAINS4_8MMA_AtomIJNS4_4SM904GMMA31MMA_64x128x32_F32E5M2E5M2_SS_TNILNSO_7ScaleInE1ELSQ_1EEEEEENS4_6LayoutINS5_IJSB_SB_SB_EEENS5_IJNSA_ILi0EEESV_SV_EEEEENS5_IJNS4_10UnderscoreESY_SY_EEEEENS4_23SM90_TMA_LOAD_MULTICASTENS4_14ComposedLayoutINS4_7SwizzleILi3ELi4ELi3EEENS4_18smem_ptr_flag_bitsILi8EEENST_INS5_IJNSA_ILi8EEESH_EEENS5_IJSH_SB_EEEEEEEvNS4_8identityENS4_13SM90_TMA_LOADES1B_vS1C_EENS_8epilogue10collective6detail29Sm90TmaWarpSpecializedAdapterINS1G_15DefaultEpilogueISJ_SK_SK_NS1F_6thread17LinearCombinationISJ_Li1EffLNS1K_9ScaleType4KindE0ELNS_15FloatRoundStyleE2ESJ_EENS1_15EpilogueDefaultEEEEEvvEEEEvNT_6ParamsE,@"STO_CUDA_ENTRY STV_DEFAULT"
_ZN7cutlass13device_kernelINS_4gemm6kernel13GemmUniversalIN4cute5tupleIJiiiiEEENS1_10collective13CollectiveMmaINS1_37MainloopSm90TmaGmmaWarpSpecializedFP8ILi4ENS5_IJNS4_1CILi1EEENSA_ILi2EEESB_EEENS1_32KernelTmaWarpSpecializedPingpongEEENS5_IJNSA_ILi64EEENSA_ILi128EEESH_EEENS_12float_e5m2_tENS5_IJlSB_lEEESJ_SK_NS4_8TiledMMAINS4_8MMA_AtomIJNS4_4SM904GMMA31MMA_64x128x32_F32E5M2E5M2_SS_TNILNSO_7ScaleInE1ELSQ_1EEEEEENS4_6LayoutINS5_IJSB_SB_SB_EEENS5_IJNSA_ILi0EEESV_SV_EEEEENS5_IJNS4_10UnderscoreESY_SY_EEEEENS4_23SM90_TMA_LOAD_MULTICASTENS4_14ComposedLayoutINS4_7SwizzleILi3ELi4ELi3EEENS4_18smem_ptr_flag_bitsILi8EEENST_INS5_IJNSA_ILi8EEESH_EEENS5_IJSH_SB_EEEEEEEvNS4_8identityENS4_13SM90_TMA_LOADES1B_vS1C_EENS_8epilogue10collective6detail29Sm90TmaWarpSpecializedAdapterINS1G_15DefaultEpilogueISJ_SK_SK_NS1F_6thread17LinearCombinationISJ_Li1EffLNS1K_9ScaleType4KindE0ELNS_15FloatRoundStyleE2ESJ_EENS1_15EpilogueDefaultEEEEEvvEEEEvNT_6ParamsE:
[----:B------:R-:W-:Y:S01]  /*0000*/  LDC R1, c[0x0][0x28] ;  /* 0x00000a00ff017b82 */ /* 0x000fe20000000800 */
[----:B------:R-:W0:Y:S01]  /*0010*/  S2R R8, SR_TID.X ;  /* 0x0000000000087919 */ /* 0x000e220000002100 */
[----:B------:R-:W-:Y:S01]  /*0020*/  ELECT P0, URZ, PT ;  /* 0x00000000003f782f */ /* 0x000fe20003800000 */
[----:B------:R-:W-:Y:S01]  /*0030*/  BSSY B0, `(.L_x_0) ;  /* 0x0000014000007945 */ /* 0x000fe20003800000 */
[----:B0-----:R-:W-:-:S05]  /*0040*/  SHF.R.U32.HI R0, RZ, 0x5, R8 ;  /* 0x00000005ff007819 */ /* 0x001fca0000011608 */
[----:B------:R-:W0:Y:S02]  /*0050*/  SHFL.IDX PT, R2, R0, RZ, 0x1f ;  /* 0x00001fff00027589 */ /* 0x000e2400000e0000 */
[----:B0-----:R-:W-:Y:S02]  /*0060*/  R2UR UR6, R2 ;  /* 0x00000000020672ca */ /* 0x001fe400000e0000 */
[----:B------:R-:W-:-:S05]  /*0070*/  SHF.R.U32.HI R2, RZ, 0x7, R8 ;  /* 0x00000007ff027819 */ /* 0x000fca0000011608 */
[----:B------:R0:W1:Y:S06]  /*0080*/  SHFL.IDX PT, R3, R2, RZ, 0x1f ;  /* 0x00001fff02037589 */ /* 0x00006c00000e0000 */
[----:B------:R-:W-:Y:S02]  /*0090*/  USHF.R.S32.HI UR4, URZ, 0x1f, UR6 ;  /* 0x0000001f3f047899 */ /* 0x000fe40008011406 */
[----:B------:R-:W-:Y:S02]  /*00a0*/  ISETP.NE.OR P0, PT, RZ, UR6, !P0 ;  /* 0x00000006ff007c0c */ /* 0x000fe4000c705670 */
[----:B------:R-:W-:-:S04]  /*00b0*/  ULEA.HI UR4, UR4, UR6, URZ, 0x2 ;  /* 0x0000000604047291 */ /* 0x000fc8000f8f103f */
[----:B------:R-:W-:-:S04]  /*00c0*/  ULOP3.LUT UR4, UR4, 0xfffffffc, URZ, 0xc0, !UPT ;  /* 0xfffffffc04047892 */ /* 0x000fc8000f8ec03f */
[----:B------:R-:W-:-:S03]  /*00d0*/  UIADD3 UR6, UR6, -UR4, URZ ;  /* 0x8000000406067290 */ /* 0x000fc6000fffe03f */
[----:B0-----:R-:W-:Y:S09]  /*00e0*/  @P0 BRA `(.L_x_1) ;  /* 0x0000000000200947 */ /* 0x001ff20003800000 */
[----:B------:R-:W-:Y:S02]  /*00f0*/  ULDC.64 UR4, c[0x0][0x198] ;  /* 0x0000660000047ab9 */ /* 0x000fe40000000a00 */
[----:B------:R-:W-:Y:S02]  /*0100*/  UIADD3 UR8, UP0, UR4, 0xf0, URZ ;  /* 0x000000f004087890 */ /* 0x000fe4000ff1e03f */
[----:B------:R-:W-:Y:S02]  /*0110*/  UIADD3 UR4, UP1, UR4, 0x1f0, URZ ;  /* 0x000001f004047890 */ /* 0x000fe4000ff3e03f */
[----:B------:R-:W-:Y:S02]  /*0120*/  UIADD3.X UR9, URZ, UR5, URZ, UP0, !UPT ;  /* 0x000000053f097290 */ /* 0x000fe400087fe43f */
[----:B------:R-:W-:-:S07]  /*0130*/  UIADD3.X UR5, URZ, UR5, URZ, UP1, !UPT ;  /* 0x000000053f057290 */ /* 0x000fce0008ffe43f */
[----:B------:R0:W-:Y:S02]  /*0140*/  UTMACCTL.PF [UR8] ;  /* 0x00000000080079b9 */ /* 0x0001e40008040000 */
[----:B------:R0:W-:Y:S02]  /*0150*/  UTMACCTL.PF [UR4] ;  /* 0x00000000040079b9 */ /* 0x0001e40008040000 */
[----:B0-----:R-:W-:Y:S01]  /*0160*/  NOP ;  /* 0x0000000000007918 */ /* 0x001fe20000000000 */
.L_x_1:
[----:B------:R-:W-:Y:S05]  /*0170*/  BSYNC B0 ;  /* 0x0000000000007941 */ /* 0x000fea0003800000 */
.L_x_0:
[----:B------:R-:W0:Y:S01]  /*0180*/  SHFL.IDX PT, R4, R0, RZ, 0x1f ;  /* 0x00001fff00047589 */ /* 0x000e2200000e0000 */
[----:B-1----:R-:W-:Y:S01]  /*0190*/  R2UR UR24, R3 ;  /* 0x00000000031872ca */ /* 0x002fe200000e0000 */
[----:B------:R-:W-:Y:S01]  /*01a0*/  UISETP.NE.AND UP0, UPT, UR6, 0x3, UPT ;  /* 0x000000030600788c */ /* 0x000fe2000bf05270 */
[----:B------:R-:W-:-:S03]  /*01b0*/  SHF.R.S32.HI R3, RZ, 0x1f, R8 ;  /* 0x0000001fff037819 */ /* 0x000fc60000011408 */
[----:B------:R-:W-:Y:S01]  /*01c0*/  UISETP.EQ.OR UP0, UPT, UR6, URZ, !UP0 ;  /* 0x0000003f0600728c */ /* 0x000fe2000c702670 */
[----:B------:R-:W-:-:S07]  /*01d0*/  LEA.HI R3, R3, R8, RZ, 0x7 ;  /* 0x0000000803037211 */ /* 0x000fce00078f38ff */
[----:B------:R-:W-:Y:S02]  /*01e0*/  UIADD3 UR18, UR24, -0x1, URZ ;  /* 0xffffffff18127890 */ /* 0x000fe4000fffe03f */
[----:B------:R-:W-:Y:S02]  /*01f0*/  UISETP.EQ.AND UP0, UPT, UR24, URZ, UP0 ;  /* 0x0000003f1800728c */ /* 0x000fe40008702270 */
[----:B------:R-:W-:Y:S02]  /*0200*/  UISETP.GE.U32.AND UP1, UPT, UR18, 0x2, UPT ;  /* 0x000000021200788c */ /* 0x000fe4000bf26070 */
[----:B------:R-:W-:Y:S01]  /*0210*/  USEL UR7, URZ, 0x1, !UP0 ;  /* 0x000000013f077887 */ /* 0x000fe2000c000000 */
[----:B0-----:R-:W-:-:S03]  /*0220*/  ISETP.NE.AND P0, PT, R4, RZ, PT ;  /* 0x000000ff0400720c */ /* 0x001fc60003f05270 */
[----:B------:R-:W-:-:S10]  /*0230*/  USEL UR7, UR7, 0x2, UP1 ;  /* 0x0000000207077887 */ /* 0x000fd40008800000 */
[----:B------:R-:W-:Y:S05]  /*0240*/  @P0 BRA `(.L_x_2) ;  /* 0x0000000000580947 */ /* 0x000fea0003800000 */
[----:B------:R-:W0:Y:S01]  /*0250*/  S2UR UR10, SR_CgaCtaId ;  /* 0x00000000000a79c3 */ /* 0x000e220000008800 */
[----:B------:R-:W-:Y:S01]  /*0260*/  UMOV UR4, 0x400 ;  /* 0x0000040000047882 */ /* 0x000fe20000000000 */
[----:B------:R-:W-:Y:S01]  /*0270*/  UMOV UR5, 0x1 ;  /* 0x0000000100057882 */ /* 0x000fe20000000000 */
[----:B------:R-:W-:Y:S01]  /*0280*/  UMOV UR8, 0x2 ;  /* 0x0000000200087882 */ /* 0x000fe20000000000 */
[----:B------:R-:W-:Y:S01]  /*0290*/  ELECT P0, URZ, PT ;  /* 0x00000000003f782f */ /* 0x000fe20003800000 */
[----:B------:R-:W-:-:S04]  /*02a0*/  UIADD3 UR8, -UR8, 0x100000, URZ ;  /* 0x0010000008087890 */ /* 0x000fc8000fffe13f */
[----:B------:R-:W-:Y:S02]  /*02b0*/  USHF.L.U32 UR9, UR8, 0xb, URZ ;  /* 0x0000000b08097899 */ /* 0x000fe4000800063f */
[----:B------:R-:W-:Y:S02]  /*02c0*/  USHF.L.U32 UR8, UR8, 0x1, URZ ;  /* 0x0000000108087899 */ /* 0x000fe4000800063f */
[----:B0-----:R-:W-:Y:S02]  /*02d0*/  ULEA UR10, UR10, UR4, 0x18 ;  /* 0x000000040a0a7291 */ /* 0x001fe4000f8ec03f */
[----:B------:R-:W-:-:S04]  /*02e0*/  UIADD3 UR4, -UR5, 0x100000, URZ ;  /* 0x0010000005047890 */ /* 0x000fc8000fffe13f */
[----:B------:R-:W-:Y:S02]  /*02f0*/  USHF.L.U32 UR5, UR4, 0xb, URZ ;  /* 0x0000000b04057899 */ /* 0x000fe4000800063f */
[----:B------:R-:W-:Y:S01]  /*0300*/  USHF.L.U32 UR4, UR4, 0x1, URZ ;  /* 0x0000000104047899 */ /* 0x000fe2000800063f */
[----:B------:R-:W0:Y:S11]  /*0310*/  FENCE.VIEW.ASYNC.S ;  /* 0x00000000000073c6 */ /* 0x000e360000000000 */
[----:B0-----:R0:W1:Y:S01]  /*0320*/  SYNCS.EXCH.64 URZ, [UR10], UR4 ;  /* 0x000000040a3f75b2 */ /* 0x0010620008000100 */
[----:B------:R0:W2:Y:S01]  /*0330*/  SYNCS.EXCH.64 URZ, [UR10+0x20], UR8 ;  /* 0x000020080a3f75b2 */ /* 0x0000a20008000100 */
[----:B------:R0:W3:Y:S01]  /*0340*/  SYNCS.EXCH.64 URZ, [UR10+0x8], UR4 ;  /* 0x000008040a3f75b2 */ /* 0x0000e20008000100 */
[----:B------:R0:W4:Y:S01]  /*0350*/  SYNCS.EXCH.64 URZ, [UR10+0x28], UR8 ;  /* 0x000028080a3f75b2 */ /* 0x0001220008000100 */
[----:B------:R0:W0:Y:S01]  /*0360*/  SYNCS.EXCH.64 URZ, [UR10+0x10], UR4 ;  /* 0x000010040a3f75b2 */ /* 0x0000220008000100 */
[----:B------:R0:W0:Y:S01]  /*0370*/  SYNCS.EXCH.64 URZ, [UR10+0x30], UR8 ;  /* 0x000030080a3f75b2 */ /* 0x0000220008000100 */
[----:B------:R0:W0:Y:S01]  /*0380*/  SYNCS.EXCH.64 URZ, [UR10+0x18], UR4 ;  /* 0x000018040a3f75b2 */ /* 0x0000220008000100 */
[----:B------:R0:W0:Y:S01]  /*0390*/  SYNCS.EXCH.64 URZ, [UR10+0x38], UR8 ;  /* 0x000038080a3f75b2 */ /* 0x0000220008000100 */
[----:B------:R-:W-:Y:S01]  /*03a0*/  NOP ;  /* 0x0000000000007918 */ /* 0x000fe20000000000 */
.L_x_2:
[----:B------:R-:W5:Y:S01]  /*03b0*/  SHFL.IDX PT, R10, R0, RZ, 0x1f ;  /* 0x00001fff000a7589 */ /* 0x000f6200000e0000 */
[----:B------:R-:W-:Y:S01]  /*03c0*/  LOP3.LUT R3, R3, 0xffffff80, RZ, 0xc0, !PT ;  /* 0xffffff8003037812 */ /* 0x000fe200078ec0ff */
[----:B------:R-:W1:Y:S01]  /*03d0*/  S2UR UR11, SR_CTAID.X ;  /* 0x00000000000b79c3 */ /* 0x000e620000002500 */
[----:B------:R-:W-:Y:S01]  /*03e0*/  ELECT P0, URZ, PT ;  /* 0x00000000003f782f */ /* 0x000fe20003800000 */
[----:B------:R1:W2:Y:S01]  /*03f0*/  SHFL.IDX PT, R7, R0, RZ, 0x1f ;  /* 0x00001fff00077589 */ /* 0x0002a200000e0000 */
[----:B------:R-:W-:Y:S01]  /*0400*/  ELECT P1, URZ, PT ;  /* 0x00000000003f782f */ /* 0x000fe20003820000 */
[----:B------:R-:W-:Y:S01]  /*0410*/  IMAD.IADD R9, R8, 0x1, -R3 ;  /* 0x0000000108097824 */ /* 0x000fe200078e0a03 */
[----:B0-----:R-:W-:Y:S01]  /*0420*/  ULDC UR4, c[0x0][0x150] ;  /* 0x0000540000047ab9 */ /* 0x001fe20000000800 */
[----:B------:R-:W-:Y:S01]  /*0430*/  UMOV UR20, 0x80 ;  /* 0x0000008000147882 */ /* 0x000fe20000000000 */
[----:B------:R-:W-:Y:S01]  /*0440*/  NOP ;  /* 0x0000000000007918 */ /* 0x000fe20000000000 */
[----:B------:R-:W0:Y:S01]  /*0450*/  S2UR UR9, SR_CTAID.Y ;  /* 0x00000000000979c3 */ /* 0x000e220000002600 */
[----:B------:R-:W-:Y:S01]  /*0460*/  SHF.R.S32.HI R12, RZ, 0x1f, R9 ;  /* 0x0000001fff0c7819 */ /* 0x000fe20000011409 */
[----:B------:R-:W-:Y:S01]  /*0470*/  NOP ;  /* 0x0000000000007918 */ /* 0x000fe20000000000 */
[----:B------:R-:W-:Y:S01]  /*0480*/  ULDC UR19, c[0x0][0x148] ;  /* 0x0000520000137ab9 */ /* 0x000fe20000000800 */
[----:B------:R-:W-:Y:S01]  /*0490*/  ULDC UR14, c[0x0][0x144] ;  /* 0x00005100000e7ab9 */ /* 0x000fe20000000800 */
[----:B------:R-:W-:Y:S01]  /*04a0*/  LEA.HI R3, R12, R9, RZ, 0x3 ;  /* 0x000000090c037211 */ /* 0x000fe200078f18ff */
[----:B------:R0:W3:Y:S01]  /*04b0*/  SHFL.IDX PT, R14, R2, RZ, 0x1f ;  /* 0x00001fff020e7589 */ /* 0x0000e200000e0000 */
[----:B------:R-:W-:-:S02]  /*04c0*/  ISETP.NE.AND P3, PT, RZ, UR24, PT ;  /* 0x00000018ff007c0c */ /* 0x000fc4000bf65270 */
[--C-:B------:R-:W-:Y:S02]  /*04d0*/  SHF.R.S32.HI R5, RZ, 0x3, R3.reuse ;  /* 0x00000003ff057819 */ /* 0x100fe40000011403 */
[----:B------:R-:W-:Y:S02]  /*04e0*/  SHF.R.S32.HI R6, RZ, 0x1f, R3 ;  /* 0x0000001fff067819 */ /* 0x000fe40000011403 */
[----:B------:R-:W-:Y:S02]  /*04f0*/  SHF.R.S32.HI R3, RZ, 0x1f, R4 ;  /* 0x0000001fff037819 */ /* 0x000fe40000011404 */
[----:B-----5:R-:W-:Y:S02]  /*0500*/  ISETP.NE.OR P0, PT, R10, RZ, !P0 ;  /* 0x000000ff0a00720c */ /* 0x020fe40004705670 */
[----:B------:R-:W-:Y:S02]  /*0510*/  LEA.HI R3, R3, R4, RZ, 0x2 ;  /* 0x0000000403037211 */ /* 0x000fe400078f10ff */
[----:B-1----:R-:W-:-:S02]  /*0520*/  I2FP.F32.U32 R0, UR11 ;  /* 0x0000000b00007c45 */ /* 0x002fc40008201000 */
[----:B------:R-:W-:Y:S02]  /*0530*/  LOP3.LUT R3, R3, 0x3ffffffc, RZ, 0xc0, !PT ;  /* 0x3ffffffc03037812 */ /* 0x000fe400078ec0ff */
[----:B--2---:R-:W-:Y:S01]  /*0540*/  ISETP.NE.OR P1, PT, R7, RZ, !P1 ;  /* 0x000000ff0700720c */ /* 0x004fe20004f25670 */
[----:B------:R-:W-:Y:S01]  /*0550*/  FMUL R0, R0, UR4 ;  /* 0x0000000400007c20 */ /* 0x000fe20008400000 */
[----:B------:R-:W-:Y:S01]  /*0560*/  ULDC UR4, c[0x0][0x154] ;  /* 0x0000550000047ab9 */ /* 0x000fe20000000800 */
[----:B------:R-:W-:Y:S01]  /*0570*/  IMAD.IADD R3, R4, 0x1, -R3 ;  /* 0x0000000104037824 */ /* 0x000fe200078e0a03 */
[----:B0-----:R-:W-:Y:S01]  /*0580*/  I2FP.F32.U32 R4, UR9 ;  /* 0x0000000900047c45 */ /* 0x001fe20008201000 */
[----:B------:R-:W-:Y:S01]  /*0590*/  VOTEU.ALL UP2, P0 ;  /* 0x00000000003f7886 */ /* 0x000fe20000040000 */
[----:B------:R-:W-:Y:S01]  /*05a0*/  LEA.HI R6, R6, R5, RZ, 0x2 ;  /* 0x0000000506067211 */ /* 0x000fe200078f10ff */
[----:B------:R-:W0:Y:S01]  /*05b0*/  F2I.U32.TRUNC.NTZ R0, R0 ;  /* 0x0000000000007305 */ /* 0x000e22000020f000 */
[----:B------:R-:W-:Y:S01]  /*05c0*/  VOTEU.ALL UP0, P0 ;  /* 0x00000000003f7886 */ /* 0x000fe20000000000 */
[----:B------:R-:W-:Y:S01]  /*05d0*/  FMUL R4, R4, UR4 ;  /* 0x0000000404047c20 */ /* 0x000fe20008400000 */
[----:B------:R-:W1:Y:S01]  /*05e0*/  @!UP2 S2UR UR13, SR_CgaCtaId ;  /* 0x00000000000da9c3 */ /* 0x000e620000008800 */
[----:B------:R-:W-:Y:S01]  /*05f0*/  LOP3.LUT R6, R6, 0xfffffffc, RZ, 0xc0, !PT ;  /* 0xfffffffc06067812 */ /* 0x000fe200078ec0ff */
[----:B------:R-:W-:Y:S01]  /*0600*/  UMOV UR4, 0x20 ;  /* 0x0000002000047882 */ /* 0x000fe20000000000 */
[----:B------:R-:W-:Y:S01]  /*0610*/  VOTEU.ALL UP3, P1 ;  /* 0x00000000003f7886 */ /* 0x000fe20000860000 */
[----:B------:R-:W-:Y:S01]  /*0620*/  @!UP2 UMOV UR12, 0x400 ;  /* 0x00000400000ca882 */ /* 0x000fe20000000000 */
[----:B------:R-:W2:Y:S01]  /*0630*/  F2I.U32.TRUNC.NTZ R4, R4 ;  /* 0x0000000400047305 */ /* 0x000ea2000020f000 */
[----:B------:R-:W-:-:S04]  /*0640*/  @!UP2 UIADD3 UR4, -UR4, 0x100000, URZ ;  /* 0x001000000404a890 */ /* 0x000fc8000fffe13f */
[----:B------:R-:W-:Y:S02]  /*0650*/  @!UP2 USHF.L.U32 UR5, UR4, 0xb, URZ ;  /* 0x0000000b0405a899 */ /* 0x000fe4000800063f */
[----:B------:R-:W-:Y:S01]  /*0660*/  @!UP2 USHF.L.U32 UR4, UR4, 0x1, URZ ;  /* 0x000000010404a899 */ /* 0x000fe2000800063f */
[----:B------:R-:W-:Y:S01]  /*0670*/  IMAD.IADD R6, R5, 0x1, -R6 ;  /* 0x0000000105067824 */ /* 0x000fe200078e0a06 */
[----:B------:R-:W5:Y:S01]  /*0680*/  @!UP3 S2UR UR17, SR_CgaCtaId ;  /* 0x000000000011b9c3 */ /* 0x000f620000008800 */
[----:B------:R-:W-:Y:S01]  /*0690*/  VOTEU.ALL UP1, P0 ;  /* 0x00000000003f7886 */ /* 0x000fe20000020000 */
[----:B------:R-:W-:Y:S01]  /*06a0*/  @!UP3 UMOV UR16, 0x400 ;  /* 0x000004000010b882 */ /* 0x000fe20000000000 */
[----:B------:R-:W-:Y:S01]  /*06b0*/  IMAD R6, R3, 0x4, R6 ;  /* 0x0000000403067824 */ /* 0x000fe200078e0206 */
[----:B0-----:R-:W-:Y:S01]  /*06c0*/  R2UR UR8, R0 ;  /* 0x00000000000872ca */ /* 0x001fe200000e0000 */
[----:B------:R-:W-:Y:S01]  /*06d0*/  VOTEU.ALL UP4, P1 ;  /* 0x00000000003f7886 */ /* 0x000fe20000880000 */
[----:B------:R-:W-:Y:S01]  /*06e0*/  VOTEU.ALL UP5, P1 ;  /* 0x00000000003f7886 */ /* 0x000fe200008a0000 */
[----:B------:R-:W-:Y:S01]  /*06f0*/  IMAD.SHL.U32 R3, R6, 0x4, RZ ;  /* 0x0000000406037824 */ /* 0x000fe200078e00ff */
[----:B------:R-:W0:Y:S01]  /*0700*/  LDC R0, c[0x0][0x140] ;  /* 0x00005000ff007b82 */ /* 0x000e220000000800 */
[----:B------:R-:W-:-:S02]  /*0710*/  LOP3.LUT P0, RZ, R9, 0x7, RZ, 0xc0, !PT ;  /* 0x0000000709ff7812 */ /* 0x000fc4000780c0ff */
[----:B--2---:R-:W-:Y:S02]  /*0720*/  R2UR UR10, R4 ;  /* 0x00000000040a72ca */ /* 0x004fe400000e0000 */
[----:B------:R-:W-:Y:S01]  /*0730*/  LOP3.LUT R6, R6, 0xc, R3, 0x78, !PT ;  /* 0x0000000c06067812 */ /* 0x000fe200078e7803 */
[----:B-1----:R-:W-:Y:S02]  /*0740*/  @!UP2 ULEA UR15, UR13, UR12, 0x18 ;  /* 0x0000000c0d0fa291 */ /* 0x002fe4000f8ec03f */
[----:B------:R-:W-:-:S04]  /*0750*/  @!UP3 UIADD3 UR12, -UR20, 0x100000, URZ ;  /* 0x00100000140cb890 */ /* 0x000fc8000fffe13f */
[----:B------:R-:W-:Y:S02]  /*0760*/  @!UP3 USHF.L.U32 UR13, UR12, 0xb, URZ ;  /* 0x0000000b0c0db899 */ /* 0x000fe4000800063f */
[----:B------:R-:W-:Y:S01]  /*0770*/  @!UP3 USHF.L.U32 UR12, UR12, 0x1, URZ ;  /* 0x000000010c0cb899 */ /* 0x000fe2000800063f */
[----:B------:R-:W-:Y:S01]  /*0780*/  ISETP.LT.U32.AND P0, PT, R6, 0x2, !P0 ;  /* 0x000000020600780c */ /* 0x000fe20004701070 */
[----:B------:R-:W-:Y:S01]  /*0790*/  UIADD3 UR8, -UR8, URZ, URZ ;  /* 0x0000003f08087290 */ /* 0x000fe2000fffe13f */
[----:B------:R-:W-:Y:S01]  /*07a0*/  VOTEU.ALL UP2, P1 ;  /* 0x00000000003f7886 */ /* 0x000fe20000840000 */
[----:B-----5:R-:W-:Y:S02]  /*07b0*/  @!UP3 ULEA UR16, UR17, UR16, 0x18 ;  /* 0x000000101110b291 */ /* 0x020fe4000f8ec03f */
[----:B------:R-:W-:Y:S01]  /*07c0*/  UIADD3 UR10, -UR10, URZ, URZ ;  /* 0x0000003f0a0a7290 */ /* 0x000fe2000fffe13f */
[----:B------:R-:W1:Y:S02]  /*07d0*/  FENCE.VIEW.ASYNC.S ;  /* 0x00000000000073c6 */ /* 0x000e640000000000 */
[----:B-1----:R-:W1:Y:S01]  /*07e0*/  @!UP0 SYNCS.EXCH.64 URZ, [UR15+0x70], UR4 ;  /* 0x000070040f3f85b2 */ /* 0x002e620008000100 */
[----:B------:R-:W-:Y:S01]  /*07f0*/  VOTEU.ALL UP3, P1 ;  /* 0x00000000003f7886 */ /* 0x000fe20000860000 */
[----:B------:R-:W-:Y:S01]  /*0800*/  UIMAD UR8, UR14, UR8, UR11 ;  /* 0x000000080e0872a4 */ /* 0x000fe2000f8e020b */
[----:B0-----:R-:W-:Y:S01]  /*0810*/  ISETP.EQ.U32.AND P2, PT, R0, 0x1, PT ;  /* 0x000000010000780c */ /* 0x001fe20003f42070 */
[----:B------:R0:W2:Y:S01]  /*0820*/  @!UP1 SYNCS.EXCH.64 URZ, [UR15+0x78], UR4 ;  /* 0x000078040f3f95b2 */ /* 0x0000a20008000100 */
[----:B------:R-:W-:Y:S01]  /*0830*/  NOP ;  /* 0x0000000000007918 */ /* 0x000fe20000000000 */
[----:B0-----:R-:W-:Y:S01]  /*0840*/  UIMAD UR4, UR19, UR10, UR9 ;  /* 0x0000000a130472a4 */ /* 0x001fe2000f8e0209 */
[----:B------:R0:W0:Y:S05]  /*0850*/  @!UP2 SYNCS.EXCH.64 URZ, [UR16+0x50], UR12 ;  /* 0x0000500c103fa5b2 */ /* 0x00002a0008000100 */
[----:B------:R-:W-:-:S04]  /*0860*/  ISETP.NE.AND P1, PT, R6, UR4, PT ;  /* 0x0000000406007c0c */ /* 0x000fc8000bf25270 */
[----:B------:R-:W-:-:S04]  /*0870*/  ISETP.EQ.OR P1, PT, RZ, UR8, !P1 ;  /* 0x00000008ff007c0c */ /* 0x000fc8000cf22670 */
[----:B------:R-:W-:Y:S01]  /*0880*/  PLOP3.LUT P0, PT, P0, P1, PT, 0x80, 0x0 ;  /* 0x000000000000781c */ /* 0x000fe20000703070 */
[----:B------:R0:W0:Y:S01]  /*0890*/  @!UP3 SYNCS.EXCH.64 URZ, [UR16+0x58], UR12 ;  /* 0x0000580c103fb5b2 */ /* 0x0000220008000100 */
[----:B------:R0:W0:Y:S01]  /*08a0*/  @!UP4 SYNCS.EXCH.64 URZ, [UR16+0x60], UR12 ;  /* 0x0000600c103fc5b2 */ /* 0x0000220008000100 */
[----:B------:R0:W0:Y:S01]  /*08b0*/  @!UP5 SYNCS.EXCH.64 URZ, [UR16+0x68], UR12 ;  /* 0x0000680c103fd5b2 */ /* 0x0000220008000100 */
[----:B------:R-:W-:Y:S01]  /*08c0*/  NOP ;  /* 0x0000000000007918 */ /* 0x000fe20000000000 */
[----:B-1-3--:R-:W-:Y:S08]  /*08d0*/  @!P2 BRA `(.L_x_3) ;  /* 0x000000000008a947 */ /* 0x00aff00003800000 */
[----:B0-2-4-:R-:W-:Y:S01]  /*08e0*/  UCGABAR_ARV ;  /* 0x00000000000079c7 */ /* 0x015fe20008000000 */
[----:B------:R-:W-:Y:S05]  /*08f0*/  BRA `(.L_x_4) ;  /* 0x0000000000047947 */ /* 0x000fea0003800000 */
.L_x_3:
[----:B0-2-4-:R-:W-:Y:S01]  /*0900*/  NOP ;  /* 0x0000000000007918 */ /* 0x015fe20000000000 */
.L_x_4:
[----:B------:R-:W-:Y:S01]  /*0910*/  ULDC.64 UR4, c[0x0][0x598] ;  /* 0x0001660000047ab9 */ /* 0x000fe20000000a00 */
[----:B------:R-:W-:Y:S01]  /*0920*/  ULDC.64 UR20, c[0x0][0x208] ;  /* 0x0000820000147ab9 */ /* 0x000fe20000000a00 */
[----:B------:R-:W-:-:S04]  /*0930*/  ISETP.NE.U32.AND P1, PT, RZ, UR4, PT ;  /* 0x00000004ff007c0c */ /* 0x000fc8000bf25070 */
[----:B------:R-:W-:-:S13]  /*0940*/  ISETP.NE.AND.EX P1, PT, RZ, UR5, PT, P1 ;  /* 0x00000005ff007c0c */ /* 0x000fda000bf25310 */
[----:B------:R-:W-:Y:S05]  /*0950*/  @!P1 BRA `(.L_x_5) ;  /* 0x00000000001c9947 */ /* 0x000fea0003800000 */
[----:B------:R-:W0:Y:S02]  /*0960*/  LDC.64 R2, c[0x0][0x598] ;  /* 0x00016600ff027b82 */ /* 0x000e240000000a00 */
[----:B0-----:R-:W2:Y:S02]  /*0970*/  LDG.E.64 R2, desc[UR20][R2.64] ;  /* 0x0000001402027981 */ /* 0x001ea4000c1e1b00 */
[----:B--2---:R-:W-:-:S04]  /*0980*/  ISETP.NE.U32.AND P1, PT, R2, RZ, PT ;  /* 0x000000ff0200720c */ /* 0x004fc80003f25070 */
[----:B------:R-:W-:-:S13]  /*0990*/  ISETP.NE.AND.EX P1, PT, R3, RZ, PT, P1 ;  /* 0x000000ff0300720c */ /* 0x000fda0003f25310 */
[----:B------:R-:W-:Y:S05]  /*09a0*/  @!P1 BRA `(.L_x_5) ;  /* 0x0000000000089947 */ /* 0x000fea0003800000 */
[----:B------:R0:W5:Y:S01]  /*09b0*/  LD.E R7, desc[UR20][R2.64] ;  /* 0x0000001402077980 */ /* 0x000162000c101900 */
[----:B------:R-:W-:Y:S05]  /*09c0*/  BRA `(.L_x_6) ;  /* 0x0000000000207947 */ /* 0x000fea0003800000 */
.L_x_5:
[----:B------:R-:W-:Y:S02]  /*09d0*/  ULDC.64 UR4, c[0x0][0x588] ;  /* 0x0001620000047ab9 */ /* 0x000fe40000000a00 */
[----:B------:R-:W-:-:S04]  /*09e0*/  ISETP.NE.U32.AND P1, PT, RZ, UR4, PT ;  /* 0x00000004ff007c0c */ /* 0x000fc8000bf25070 */
[----:B------:R-:W-:-:S13]  /*09f0*/  ISETP.NE.AND.EX P1, PT, RZ, UR5, PT, P1 ;  /* 0x00000005ff007c0c */ /* 0x000fda000bf25310 */
[----:B------:R-:W-:Y:S05]  /*0a00*/  @!P1 BRA `(.L_x_7) ;  /* 0x00000000000c9947 */ /* 0x000fea0003800000 */
[----:B------:R-:W0:Y:S02]  /*0a10*/  LDC.64 R2, c[0x0][0x588] ;  /* 0x00016200ff027b82 */ /* 0x000e240000000a00 */
[----:B0-----:R1:W5:Y:S01]  /*0a20*/  LDG.E R7, desc[UR20][R2.64] ;  /* 0x0000001402077981 */ /* 0x001362000c1e1900 */
[----:B------:R-:W-:Y:S05]  /*0a30*/  BRA `(.L_x_6) ;  /* 0x0000000000047947 */ /* 0x000fea0003800000 */
.L_x_7:
[----:B------:R-:W2:Y:S02]  /*0a40*/  LDC R7, c[0x0][0x580] ;  /* 0x00016000ff077b82 */ /* 0x000ea40000000800 */
.L_x_6:
[----:B------:R-:W-:Y:S02]  /*0a50*/  ULDC.64 UR4, c[0x0][0x5a0] ;  /* 0x0001680000047ab9 */ /* 0x000fe40000000a00 */
[----:B------:R-:W-:-:S04]  /*0a60*/  ISETP.NE.U32.AND P1, PT, RZ, UR4, PT ;  /* 0x00000004ff007c0c */ /* 0x000fc8000bf25070 */
[----:B------:R-:W-:-:S13]  /*0a70*/  ISETP.NE.AND.EX P1, PT, RZ, UR5, PT, P1 ;  /* 0x00000005ff007c0c */ /* 0x000fda000bf25310 */
[----:B------:R-:W-:Y:S05]  /*0a80*/  @!P1 BRA `(.L_x_8) ;  /* 0x00000000001c9947 */ /* 0x000fea0003800000 */
[----:B01----:R-:W0:Y:S02]  /*0a90*/  LDC.64 R2, c[0x0][0x5a0] ;  /* 0x00016800ff027b82 */ /* 0x003e240000000a00 */
[----:B0-----:R-:W3:Y:S02]  /*0aa0*/  LDG.E.64 R2, desc[UR20][R2.64] ;  /* 0x0000001402027981 */ /* 0x001ee4000c1e1b00 */
[----:B---3--:R-:W-:-:S04]  /*0ab0*/  ISETP.NE.U32.AND P1, PT, R2, RZ, PT ;  /* 0x000000ff0200720c */ /* 0x008fc80003f25070 */
[----:B------:R-:W-:-:S13]  /*0ac0*/  ISETP.NE.AND.EX P1, PT, R3, RZ, PT, P1 ;  /* 0x000000ff0300720c */ /* 0x000fda0003f25310 */
[----:B------:R-:W-:Y:S05]  /*0ad0*/  @!P1 BRA `(.L_x_8) ;  /* 0x0000000000089947 */ /* 0x000fea0003800000 */
[----:B------:R0:W5:Y:S01]  /*0ae0*/  LD.E R10, desc[UR20][R2.64] ;  /* 0x00000014020a7980 */ /* 0x000162000c101900 */
[----:B------:R-:W-:Y:S05]  /*0af0*/  BRA `(.L_x_9) ;  /* 0x0000000000207947 */ /* 0x000fea0003800000 */
.L_x_8:
[----:B------:R-:W-:Y:S02]  /*0b00*/  ULDC.64 UR4, c[0x0][0x590] ;  /* 0x0001640000047ab9 */ /* 0x000fe40000000a00 */
[----:B------:R-:W-:-:S04]  /*0b10*/  ISETP.NE.U32.AND P1, PT, RZ, UR4, PT ;  /* 0x00000004ff007c0c */ /* 0x000fc8000bf25070 */
[----:B------:R-:W-:-:S13]  /*0b20*/  ISETP.NE.AND.EX P1, PT, RZ, UR5, PT, P1 ;  /* 0x00000005ff007c0c */ /* 0x000fda000bf25310 */
[----:B------:R-:W-:Y:S05]  /*0b30*/  @!P1 BRA `(.L_x_10) ;  /* 0x00000000000c9947 */ /* 0x000fea0003800000 */
[----:B------:R-:W3:Y:S02]  /*0b40*/  LDC.64 R10, c[0x0][0x590] ;  /* 0x00016400ff0a7b82 */ /* 0x000ee40000000a00 */
[----:B---3--:R3:W5:Y:S01]  /*0b50*/  LDG.E R10, desc[UR20][R10.64] ;  /* 0x000000140a0a7981 */ /* 0x008762000c1e1900 */
[----:B------:R-:W-:Y:S05]  /*0b60*/  BRA `(.L_x_9) ;  /* 0x0000000000047947 */ /* 0x000fea0003800000 */
.L_x_10:
[----:B------:R-:W4:Y:S02]  /*0b70*/  LDC R10, c[0x0][0x584] ;  /* 0x00016100ff0a7b82 */ /* 0x000f240000000800 */
.L_x_9:
[----:B------:R-:W-:Y:S01]  /*0b80*/  ULDC UR4, c[0x0][0x65c] ;  /* 0x0001970000047ab9 */ /* 0x000fe20000000800 */
[----:B01----:R-:W0:Y:S01]  /*0b90*/  LDC.64 R2, c[0x0][0x650] ;  /* 0x00019400ff027b82 */ /* 0x003e220000000a00 */
[----:B------:R-:W-:Y:S01]  /*0ba0*/  UISETP.NE.AND UP2, UPT, UR4, 0x1, UPT ;  /* 0x000000010400788c */ /* 0x000fe2000bf45270 */
[----:B---3--:R-:W-:Y:S01]  /*0bb0*/  PRMT R11, RZ, 0x7610, R11 ;  /* 0x00007610ff0b7816 */ /* 0x008fe2000000000b */
[----:B------:R-:W-:Y:S01]  /*0bc0*/  UISETP.NE.AND UP0, UPT, UR24, 0x2, UPT ;  /* 0x000000021800788c */ /* 0x000fe2000bf05270 */
[----:B------:R-:W-:Y:S02]  /*0bd0*/  IMAD.MOV.U32 R5, RZ, RZ, -0x1 ;  /* 0xffffffffff057424 */ /* 0x000fe400078e00ff */
[----:B------:R-:W-:-:S06]  /*0be0*/  IMAD.MOV.U32 R4, RZ, RZ, -0x1 ;  /* 0xffffffffff047424 */ /* 0x000fcc00078e00ff */
[----:B------:R-:W-:Y:S01]  /*0bf0*/  @UP2 ULDC UR14, c[0x0][0x10] ;  /* 0x00000400000e2ab9 */ /* 0x000fe20000000800 */
[----:B------:R-:W-:Y:S01]  /*0c00*/  @UP2 UMOV UR4, UR9 ;  /* 0x0000000900042c82 */ /* 0x000fe20008000000 */
[----:B------:R-:W-:Y:S01]  /*0c10*/  @UP2 UMOV UR5, URZ ;  /* 0x0000003f00052c82 */ /* 0x000fe20008000000 */
[----:B------:R-:W-:Y:S01]  /*0c20*/  @!UP2 ULDC UR16, c[0x0][0xc] ;  /* 0x000003000010aab9 */ /* 0x000fe20000000800 */
[----:B------:R-:W-:Y:S01]  /*0c30*/  @UP2 UIMAD.WIDE.U32 UR14, UR11, UR14, UR4 ;  /* 0x0000000e0b0e22a5 */ /* 0x000fe2000f8e0004 */
[----:B------:R-:W-:Y:S02]  /*0c40*/  ULDC UR12, c[0x0][0xc] ;  /* 0x00000300000c7ab9 */ /* 0x000fe40000000800 */
[----:B------:R-:W-:Y:S01]  /*0c50*/  @UP2 UMOV UR4, URZ ;  /* 0x0000003f00042c82 */ /* 0x000fe20008000000 */
[----:B------:R-:W-:Y:S01]  /*0c60*/  UMOV UR5, URZ ;  /* 0x0000003f00057c82 */ /* 0x000fe20008000000 */
[----:B------:R-:W-:Y:S01]  /*0c70*/  @UP2 UIADD3 UR15, UR15, UR4, URZ ;  /* 0x000000040f0f2290 */ /* 0x000fe2000fffe03f */
[----:B------:R-:W-:-:S02]  /*0c80*/  ULDC UR13, c[0x0][0x10] ;  /* 0x00000400000d7ab9 */ /* 0x000fc40000000800 */
[----:B------:R-:W-:Y:S01]  /*0c90*/  UMOV UR4, UR11 ;  /* 0x0000000b00047c82 */ /* 0x000fe20008000000 */
[----:B------:R-:W-:Y:S02]  /*0ca0*/  UIMAD.WIDE.U32 UR12, UR12, UR13, URZ ;  /* 0x0000000d0c0c72a5 */ /* 0x000fe4000f8e003f */
[----:B------:R-:W-:Y:S01]  /*0cb0*/  @!UP2 UIMAD.WIDE.U32 UR4, UR9, UR16, UR4 ;  /* 0x000000100904a2a5 */ /* 0x000fe2000f8e0004 */
[----:B------:R-:W-:Y:S02]  /*0cc0*/  ULDC UR11, c[0x0][0x14] ;  /* 0x00000500000b7ab9 */ /* 0x000fe40000000800 */
[----:B------:R-:W-:Y:S02]  /*0cd0*/  UIMAD.WIDE.U32 UR22, UR12, UR11, URZ ;  /* 0x0000000b0c1672a5 */ /* 0x000fe4000f8e003f */
[----:B------:R-:W-:Y:S02]  /*0ce0*/  UIMAD UR13, UR13, UR11, URZ ;  /* 0x0000000b0d0d72a4 */ /* 0x000fe4000f8e023f */
[----:B------:R-:W-:Y:S01]  /*0cf0*/  @!UP2 UMOV UR14, UR4 ;  /* 0x00000004000eac82 */ /* 0x000fe20008000000 */
[----:B------:R-:W-:Y:S01]  /*0d00*/  @!UP2 UMOV UR15, UR5 ;  /* 0x00000005000fac82 */ /* 0x000fe20008000000 */
[----:B------:R-:W-:-:S02]  /*0d10*/  UIADD3 UR13, UR23, UR13, URZ ;  /* 0x0000000d170d7290 */ /* 0x000fc4000fffe03f */
[----:B------:R-:W-:-:S04]  /*0d20*/  UIADD3 UR4, UP1, UR14, UR22, URZ ;  /* 0x000000160e047290 */ /* 0x000fc8000ff3e03f */
[----:B------:R-:W-:Y:S02]  /*0d30*/  UIADD3.X UR5, UR15, UR13, URZ, UP1, !UPT ;  /* 0x0000000d0f057290 */ /* 0x000fe40008ffe43f */
[----:B------:R-:W-:Y:S02]  /*0d40*/  USEL UR4, UR4, UR14, !UP0 ;  /* 0x0000000e04047287 */ /* 0x000fe4000c000000 */
[----:B------:R-:W-:-:S04]  /*0d50*/  USEL UR5, UR5, UR15, !UP0 ;  /* 0x0000000f05057287 */ /* 0x000fc8000c000000 */
[----:B0-----:R-:W-:Y:S01]  /*0d60*/  ISETP.LE.U32.AND P1, PT, R2, UR4, PT ;  /* 0x0000000402007c0c */ /* 0x001fe2000bf23070 */
[----:B------:R-:W-:Y:S02]  /*0d70*/  IMAD.U32 R2, RZ, RZ, UR4 ;  /* 0x00000004ff027e24 */ /* 0x000fe4000f8e00ff */
[----:B------:R-:W-:-:S05]  /*0d80*/  IMAD.U32 R0, RZ, RZ, UR5 ;  /* 0x00000005ff007e24 */ /* 0x000fca000f8e00ff */
[----:B------:R-:W-:Y:S01]  /*0d90*/  ISETP.GE.U32.AND.EX P1, PT, R0, R3, PT, P1 ;  /* 0x000000030000720c */ /* 0x000fe20003f26110 */
[----:B------:R-:W-:Y:S02]  /*0da0*/  IMAD.U32 R3, RZ, RZ, UR5 ;  /* 0x00000005ff037e24 */ /* 0x000fe4000f8e00ff */
[----:B------:R-:W-:-:S10]  /*0db0*/  IMAD.MOV.U32 R0, RZ, RZ, -0x1 ;  /* 0xffffffffff007424 */ /* 0x000fd400078e00ff */
[----:B------:R-:W-:Y:S05]  /*0dc0*/  @P1 BRA `(.L_x_11) ;  /* 0x0000000400481947 */ /* 0x000fea0003800000 */
[----:B------:R-:W-:Y:S01]  /*0dd0*/  ULDC.64 UR24, c[0x0][0x628] ;  /* 0x00018a0000187ab9 */ /* 0x000fe20000000a00 */
[C---:B------:R-:W-:Y:S01]  /*0de0*/  R2UR UR27, R2.reuse ;  /* 0x00000000021b72ca */ /* 0x040fe200000e0000 */
[----:B------:R-:W-:Y:S01]  /*0df0*/  ULDC UR26, c[0x0][0x630] ;  /* 0x00018c00001a7ab9 */ /* 0x000fe20000000800 */
[----:B------:R-:W-:Y:S02]  /*0e00*/  ISETP.NE.U32.AND P1, PT, RZ, UR24, PT ;  /* 0x00000018ff007c0c */ /* 0x000fe4000bf25070 */
[----:B------:R-:W-:Y:S02]  /*0e10*/  R2UR UR4, R2 ;  /* 0x00000000020472ca */ /* 0x000fe400000e0000 */
[----:B------:R-:W-:Y:S02]  /*0e20*/  ISETP.NE.AND.EX P1, PT, RZ, UR25, PT, P1 ;  /* 0x00000019ff007c0c */ /* 0x000fe4000bf25310 */
[----:B------:R-:W-:-:S11]  /*0e30*/  R2UR UR5, R3 ;  /* 0x00000000030572ca */ /* 0x000fd600000e0000 */
[----:B------:R-:W-:Y:S05]  /*0e40*/  @!P1 BRA `(.L_x_12) ;  /* 0x0000000000309947 */ /* 0x000fea0003800000 */
[----:B------:R-:W-:Y:S01]  /*0e50*/  R2UR UR4, R2 ;  /* 0x00000000020472ca */ /* 0x000fe200000e0000 */
[----:B------:R-:W-:Y:S01]  /*0e60*/  ULDC UR11, c[0x0][0x634] ;  /* 0x00018d00000b7ab9 */ /* 0x000fe20000000800 */
[----:B------:R-:W-:-:S11]  /*0e70*/  R2UR UR12, R3 ;  /* 0x00000000030c72ca */ /* 0x000fd600000e0000 */
[----:B------:R-:W-:-:S04]  /*0e80*/  UIADD3 UR11, UP1, UR4, UR11, URZ ;  /* 0x0000000b040b7290 */ /* 0x000fc8000ff3e03f */
[----:B------:R-:W-:-:S04]  /*0e90*/  UIADD3.X UR12, URZ, UR12, URZ, UP1, !UPT ;  /* 0x0000000c3f0c7290 */ /* 0x000fc80008ffe43f */
[----:B------:R-:W-:-:S04]  /*0ea0*/  UIMAD.WIDE.U32 UR4, UR12, UR24, URZ ;  /* 0x000000180c0472a5 */ /* 0x000fc8000f8e003f */
[----:B------:R-:W-:Y:S02]  /*0eb0*/  UIMAD.WIDE.U32 UR14, UP1, UR11, UR25, UR4 ;  /* 0x000000190b0e72a5 */ /* 0x000fe4000f820004 */
[----:B------:R-:W-:Y:S02]  /*0ec0*/  UIMAD.WIDE.U32 UR4, UR11, UR24, URZ ;  /* 0x000000180b0472a5 */ /* 0x000fe4000f8e003f */
[----:B------:R-:W-:Y:S02]  /*0ed0*/  UIADD3.X UR17, URZ, URZ, URZ, UP1, !UPT ;  /* 0x0000003f3f117290 */ /* 0x000fe40008ffe43f */
[----:B------:R-:W-:Y:S01]  /*0ee0*/  UIADD3 URZ, UP1, UR5, UR14, URZ ;  /* 0x0000000e053f7290 */ /* 0x000fe2000ff3e03f */
[----:B------:R-:W-:-:S03]  /*0ef0*/  UMOV UR16, UR15 ;  /* 0x0000000f00107c82 */ /* 0x000fc60008000000 */
[----:B------:R-:W-:-:S12]  /*0f00*/  UIMAD.WIDE.U32.X UR4, UR12, UR25, UR16, UP1 ;  /* 0x000000190c0472a5 */ /* 0x000fd800088e0410 */
.L_x_12:
[----:B------:R-:W-:Y:S01]  /*0f10*/  USHF.R.U64 UR4, UR4, UR26, UR5 ;  /* 0x0000001a04047299 */ /* 0x000fe20008001205 */
[----:B------:R-:W-:Y:S01]  /*0f20*/  R2UR UR15, R3 ;  /* 0x00000000030f72ca */ /* 0x000fe200000e0000 */
[----:B------:R-:W-:Y:S02]  /*0f30*/  USHF.R.U32.HI UR5, URZ, UR26, UR5 ;  /* 0x0000001a3f057299 */ /* 0x000fe40008011605 */
[----:B------:R-:W-:Y:S01]  /*0f40*/  UIADD3 UR12, UP1, URZ, -UR4, URZ ;  /* 0x800000043f0c7290 */ /* 0x000fe2000ff3e03f */
[----:B------:R-:W-:Y:S01]  /*0f50*/  ULDC.64 UR16, c[0x0][0x620] ;  /* 0x0001880000107ab9 */ /* 0x000fe20000000a00 */
[----:B------:R-:W-:Y:S02]  /*0f60*/  UMOV UR14, UR27 ;  /* 0x0000001b000e7c82 */ /* 0x000fe40008000000 */
[----:B------:R-:W-:Y:S01]  /*0f70*/  UIADD3.X UR5, URZ, ~UR5, URZ, UP1, !UPT ;  /* 0x800000053f057290 */ /* 0x000fe20008ffe43f */
[----:B------:R-:W-:Y:S01]  /*0f80*/  ULDC UR11, c[0x0][0x618] ;  /* 0x00018600000b7ab9 */ /* 0x000fe20000000800 */
[----:B------:R-:W-:-:S02]  /*0f90*/  @UP2 UIMAD UR8, UR19, UR10, UR9 ;  /* 0x0000000a130822a4 */ /* 0x000fc4000f8e0209 */
[----:B------:R-:W-:Y:S02]  /*0fa0*/  UIMAD UR5, UR5, UR16, URZ ;  /* 0x00000010050572a4 */ /* 0x000fe4000f8e023f */
[----:B------:R-:W-:Y:S02]  /*0fb0*/  UIMAD.WIDE.U32 UR14, UR12, UR16, UR14 ;  /* 0x000000100c0e72a5 */ /* 0x000fe4000f8e000e */
[----:B------:R-:W-:Y:S01]  /*0fc0*/  UIMAD UR12, UR12, UR17, UR5 ;  /* 0x000000110c0c72a4 */ /* 0x000fe2000f8e0205 */
[----:B------:R-:W-:Y:S01]  /*0fd0*/  ULDC UR16, c[0x0][0x608] ;  /* 0x0001820000107ab9 */ /* 0x000fe20000000800 */
[----:B------:R-:W-:Y:S02]  /*0fe0*/  ULDC UR28, c[0x0][0x658] ;  /* 0x00019600001c7ab9 */ /* 0x000fe40000000800 */
[----:B------:R-:W-:Y:S01]  /*0ff0*/  UIADD3 UR12, UR15, UR12, URZ ;  /* 0x0000000c0f0c7290 */ /* 0x000fe2000fffe03f */
[----:B------:R-:W-:Y:S01]  /*1000*/  UMOV UR9, 0xffffffff ;  /* 0xffffffff00097882 */ /* 0x000fe20000000000 */
[----:B------:R-:W-:-:S02]  /*1010*/  ULDC UR5, c[0x0][0x600] ;  /* 0x0001800000057ab9 */ /* 0x000fc40000000800 */
[----:B------:R-:W-:Y:S02]  /*1020*/  USHF.R.U64 UR27, UR14, UR11, UR12 ;  /* 0x0000000b0e1b7299 */ /* 0x000fe4000800120c */
[----:B------:R-:W-:Y:S02]  /*1030*/  USHF.R.U32.HI UR12, URZ, UR11, UR12 ;  /* 0x0000000b3f0c7299 */ /* 0x000fe4000801160c */
[----:B------:R-:W-:Y:S01]  /*1040*/  USHF.L.U32 UR9, UR9, UR28, URZ ;  /* 0x0000001c09097299 */ /* 0x000fe2000800063f */
[----:B------:R-:W-:Y:S01]  /*1050*/  ULDC.64 UR10, c[0x0][0x640] ;  /* 0x00019000000a7ab9 */ /* 0x000fe20000000a00 */
[----:B------:R-:W-:Y:S01]  /*1060*/  USHF.R.U64 UR32, UR27, UR16, UR12 ;  /* 0x000000101b207299 */ /* 0x000fe2000800120c */
[----:B------:R-:W-:Y:S01]  /*1070*/  ISETP.NE.U32.AND P1, PT, RZ, UR10, PT ;  /* 0x0000000aff007c0c */ /* 0x000fe2000bf25070 */
[----:B------:R-:W-:Y:S02]  /*1080*/  USHF.R.U32.HI UR12, URZ, UR16, UR12 ;  /* 0x000000103f0c7299 */ /* 0x000fe4000801160c */
[----:B------:R-:W-:Y:S01]  /*1090*/  UIADD3 UR26, UR5, -0x1, URZ ;  /* 0xffffffff051a7890 */ /* 0x000fe2000fffe03f */
[----:B------:R-:W-:Y:S01]  /*10a0*/  ISETP.NE.AND.EX P1, PT, RZ, UR11, PT, P1 ;  /* 0x0000000bff007c0c */ /* 0x000fe2000bf25310 */
[----:B------:R-:W-:-:S02]  /*10b0*/  USHF.R.U64 UR33, UR32, UR28, UR12 ;  /* 0x0000001c20217299 */ /* 0x000fc4000800120c */
[----:B------:R-:W-:Y:S02]  /*10c0*/  USHF.R.U32.HI UR14, URZ, UR28, UR12 ;  /* 0x0000001c3f0e7299 */ /* 0x000fe4000801160c */
[----:B------:R-:W-:Y:S01]  /*10d0*/  ULOP3.LUT UR12, URZ, UR9, URZ, 0x33, !UPT ;  /* 0x000000093f0c7292 */ /* 0x000fe2000f8e333f */
[----:B------:R-:W-:Y:S01]  /*10e0*/  ULDC UR29, c[0x0][0x648] ;  /* 0x00019200001d7ab9 */ /* 0x000fe20000000800 */
[----:B------:R-:W-:Y:S01]  /*10f0*/  ULDC UR30, c[0x0][0x638] ;  /* 0x00018e00001e7ab9 */ /* 0x000fe20000000800 */
[----:B------:R-:W-:Y:S01]  /*1100*/  UMOV UR31, 0x1 ;  /* 0x00000001001f7882 */ /* 0x000fe20000000000 */
[----:B------:R-:W-:-:S04]  /*1110*/  UMOV UR9, UR33 ;  /* 0x0000002100097c82 */ /* 0x000fc80008000000 */
[----:B------:R-:W-:Y:S05]  /*1120*/  @!P1 BRA `(.L_x_13) ;  /* 0x0000000000309947 */ /* 0x000fea0003800000 */
[----:B------:R-:W-:Y:S02]  /*1130*/  ULDC UR9, c[0x0][0x64c] ;  /* 0x0001930000097ab9 */ /* 0x000fe40000000800 */
        /* <DEDUP_REMOVED lines=8> */
[----:B------:R-:W-:-:S07]  /*11c0*/  UIMAD.WIDE.U32.X UR10, UR19, UR11, UR24, UP1 ;  /* 0x0000000b130a72a5 */ /* 0x000fce00088e0418 */
[----:B------:R-:W-:Y:S01]  /*11d0*/  UMOV UR9, UR10 ;  /* 0x0000000a00097c82 */ /* 0x000fe20008000000 */
[----:B------:R-:W-:-:S05]  /*11e0*/  UMOV UR14, UR11 ;  /* 0x0000000b000e7c82 */ /* 0x000fca0008000000 */
.L_x_13:
[----:B------:R-:W-:Y:S01]  /*11f0*/  USHF.R.U64 UR10, UR9, UR29, UR14 ;  /* 0x0000001d090a7299 */ /* 0x000fe2000800120e */
[----:B------:R-:W-:Y:S01]  /*1200*/  IMAD.MOV.U32 R11, RZ, RZ, 0x1 ;  /* 0x00000001ff0b7424 */ /* 0x000fe200078e00ff */
[----:B------:R-:W-:Y:S01]  /*1210*/  USHF.L.U32 UR9, UR31, UR28, URZ ;  /* 0x0000001c1f097299 */ /* 0x000fe2000800063f */
[----:B------:R-:W-:Y:S01]  /*1220*/  IMAD.U32 R0, RZ, RZ, UR4 ;  /* 0x00000004ff007e24 */ /* 0x000fe2000f8e00ff */
[----:B------:R-:W-:Y:S02]  /*1230*/  ULOP3.LUT UR12, UR32, UR12, URZ, 0xc0, !UPT ;  /* 0x0000000c200c7292 */ /* 0x000fe4000f8ec03f */
[----:B------:R-:W-:Y:S02]  /*1240*/  UIADD3 UR11, -UR10, URZ, URZ ;  /* 0x0000003f0a0b7290 */ /* 0x000fe4000fffe13f */
[----:B------:R-:W-:Y:S02]  /*1250*/  UIMAD UR12, UR9, UR10, UR12 ;  /* 0x0000000a090c72a4 */ /* 0x000fe4000f8e020c */
[----:B------:R-:W-:-:S02]  /*1260*/  ULOP3.LUT UR26, UR27, UR26, URZ, 0xc0, !UPT ;  /* 0x0000001a1b1a7292 */ /* 0x000fc4000f8ec03f */
[----:B------:R-:W-:Y:S01]  /*1270*/  UIMAD UR9, UR11, UR30, UR33 ;  /* 0x0000001e0b0972a4 */ /* 0x000fe2000f8e0221 */
[----:B------:R-:W-:Y:S02]  /*1280*/  ULDC UR10, c[0x0][0x610] ;  /* 0x00018400000a7ab9 */ /* 0x000fe40000000800 */
[----:B------:R-:W-:Y:S02]  /*1290*/  UIMAD UR8, UR12, UR10, UR8 ;  /* 0x0000000a0c0872a4 */ /* 0x000fe4000f8e0208 */
[----:B------:R-:W-:-:S04]  /*12a0*/  UIMAD UR9, UR9, UR5, UR26 ;  /* 0x00000005090972a4 */ /* 0x000fc8000f8e021a */
[----:B------:R-:W-:Y:S02]  /*12b0*/  USEL UR5, UR9, UR8, !UP2 ;  /* 0x0000000809057287 */ /* 0x000fe4000d000000 */
[----:B------:R-:W-:-:S04]  /*12c0*/  USEL UR8, UR8, UR9, !UP2 ;  /* 0x0000000908087287 */ /* 0x000fc8000d000000 */
[----:B------:R-:W-:Y:S02]  /*12d0*/  IMAD.U32 R4, RZ, RZ, UR5 ;  /* 0x00000005ff047e24 */ /* 0x000fe4000f8e00ff */
[----:B------:R-:W-:-:S07]  /*12e0*/  IMAD.U32 R5, RZ, RZ, UR8 ;  /* 0x00000008ff057e24 */ /* 0x000fce000f8e00ff */
.L_x_11:
[----:B------:R-:W-:Y:S05]  /*12f0*/  @!P2 BRA `(.L_x_14) ;  /* 0x00000000000ca947 */ /* 0x000fea0003800000 */
[----:B------:R-:W-:Y:S01]  /*1300*/  UCGABAR_WAIT ;  /* 0x0000000000007dc7 */ /* 0x000fe20008000000 */
[----:B------:R-:W-:Y:S01]  /*1310*/  CCTL.IVALL ;  /* 0x00000000ff00798f */ /* 0x000fe20002000000 */
[----:B------:R-:W-:Y:S05]  /*1320*/  BRA `(.L_x_15) ;  /* 0x0000000000047947 */ /* 0x000fea0003800000 */
.L_x_14:
[----:B------:R-:W-:Y:S06]  /*1330*/  BAR.SYNC.DEFER_BLOCKING 0x0 ;  /* 0x0000000000007b1d */ /* 0x000fec0000010000 */
.L_x_15:
[----:B------:R-:W-:Y:S02]  /*1340*/  ULDC UR4, c[0x0][0x28c] ;  /* 0x0000a30000047ab9 */ /* 0x000fe40000000800 */
[----:B------:R-:W-:-:S04]  /*1350*/  UIADD3 UR4, UR4, 0x7f, URZ ;  /* 0x0000007f04047890 */ /* 0x000fc8000fffe03f */
[----:B------:R-:W-:-:S04]  /*1360*/  USHF.R.S32.HI UR5, URZ, 0x1f, UR4 ;  /* 0x0000001f3f057899 */ /* 0x000fc80008011404 */
[----:B------:R-:W-:-:S04]  /*1370*/  ULEA.HI UR5, UR5, UR4, URZ, 0x7 ;  /* 0x0000000405057291 */ /* 0x000fc8000f8f383f */
[----:B------:R-:W-:Y:S01]  /*1380*/  USHF.R.S32.HI UR14, URZ, 0x7, UR5 ;  /* 0x000000073f0e7899 */ /* 0x000fe20008011405 */
[----:B------:R-:W-:Y:S11]  /*1390*/  @!P3 BRA `(.L_x_16) ;  /* 0x000000700014b947 */ /* 0x000ff60003800000 */
[----:B------:R-:W-:-:S06]  /*13a0*/  UISETP.GT.U32.AND UP1, UPT, UR18, 0x1, UPT ;  /* 0x000000011200788c */ /* 0x000fcc000bf24070 */
[----:B------:R-:W-:-:S13]  /*13b0*/  PLOP3.LUT P1, PT, PT, PT, UP1, 0x80, 0x0 ;  /* 0x000000000000781c */ /* 0x000fda0003f2f018 */
[----:B------:R-:W-:Y:S05]  /*13c0*/  @P1 EXIT ;  /* 0x000000000000194d */ /* 0x000fea0003800000 */
.L_x_17:
[----:B------:R-:W-:-:S08]  /*13d0*/  NOP ;  /* 0x0000000000007918 */ /* 0x000fd00000000000 */
[----:B------:R-:W0:Y:S02]  /*13e0*/  USETMAXREG.TRY_ALLOC.CTAPOOL UP1, 0xe8 ;  /* 0x000000e8000079c8 */ /* 0x000e240008020600 */
[----:B0-----:R-:W-:-:S13]  /*13f0*/  PLOP3.LUT P1, PT, PT, PT, UP1, 0x80, 0x0 ;  /* 0x000000000000781c */ /* 0x001fda0003f2f018 */
[----:B------:R-:W-:Y:S05]  /*1400*/  @!P1 BRA `(.L_x_17) ;  /* 0xfffffffc00f09947 */ /* 0x000fea000383ffff */
[----:B------:R-:W-:-:S13]  /*1410*/  LOP3.LUT P1, RZ, R11, 0xff, RZ, 0xc0, !PT ;  /* 0x000000ff0bff7812 */ /* 0x000fda000782c0ff */
[----:B------:R-:W-:Y:S05]  /*1420*/  @!P1 EXIT ;  /* 0x000000000000994d */ /* 0x000fea0003800000 */
[----:B------:R-:W0:Y:S01]  /*1430*/  S2UR UR5, SR_CgaCtaId ;  /* 0x00000000000579c3 */ /* 0x000e220000008800 */
[CC--:B------:R-:W-:Y:S01]  /*1440*/  LEA.HI R8, R12.reuse, R9.reuse, RZ, 0x2 ;  /* 0x000000090c087211 */ /* 0x0c0fe200078f10ff */
[----:B------:R-:W-:Y:S01]  /*1450*/  UMOV UR8, 0x400 ;  /* 0x0000040000087882 */ /* 0x000fe20000000000 */
[----:B------:R-:W-:Y:S01]  /*1460*/  LEA.HI R15, R12, R9, RZ, 0x5 ;  /* 0x000000090c0f7211 */ /* 0x000fe200078f28ff */
[----:B------:R-:W-:Y:S01]  /*1470*/  VIADD R12, R14, 0xffffffff ;  /* 0xffffffff0e0c7836 */ /* 0x000fe20000000000 */
[--C-:B------:R-:W-:Y:S01]  /*1480*/  SHF.R.S32.HI R13, RZ, 0x2, R8.reuse ;  /* 0x00000002ff0d7819 */ /* 0x100fe20000011408 */
[----:B------:R-:W-:Y:S01]  /*1490*/  USHF.R.U32.HI UR4, URZ, 0x2, UR14 ;  /* 0x000000023f047899 */ /* 0x000fe2000801160e */
[----:B------:R-:W-:Y:S01]  /*14a0*/  SHF.R.S32.HI R16, RZ, 0x1f, R8 ;  /* 0x0000001fff107819 */ /* 0x000fe20000011408 */
[----:B------:R-:W-:Y:S01]  /*14b0*/  ULOP3.LUT UR9, UR14, 0x3, URZ, 0xc0, !UPT ;  /* 0x000000030e097892 */ /* 0x000fe2000f8ec03f */
[----:B------:R-:W-:Y:S01]  /*14c0*/  LOP3.LUT R8, R8, 0xfffffffc, RZ, 0xc0, !PT ;  /* 0xfffffffc08087812 */ /* 0x000fe200078ec0ff */
[----:B------:R-:W-:Y:S01]  /*14d0*/  UISETP.LT.AND UP1, UPT, UR14, 0x1, UPT ;  /* 0x000000010e00788c */ /* 0x000fe2000bf21270 */
[----:B------:R-:W-:Y:S01]  /*14e0*/  LEA.HI R16, R16, R13, RZ, 0x3 ;  /* 0x0000000d10107211 */ /* 0x000fe200078f18ff */
[----:B------:R-:W-:Y:S01]  /*14f0*/  ULOP3.LUT UR4, UR4, 0x1, URZ, 0xc0, !UPT ;  /* 0x0000000104047892 */ /* 0x000fe2000f8ec03f */
[----:B------:R-:W-:Y:S01]  /*1500*/  ISETP.NE.AND P1, PT, R12, RZ, PT ;  /* 0x000000ff0c00720c */ /* 0x000fe20003f25270 */
[----:B------:R-:W-:Y:S01]  /*1510*/  IMAD.IADD R11, R9, 0x1, -R8 ;  /* 0x00000001090b7824 */ /* 0x000fe200078e0a08 */
[----:B------:R-:W-:Y:S01]  /*1520*/  LOP3.LUT R16, R16, 0xfffffff8, RZ, 0xc0, !PT ;  /* 0xfffffff810107812 */ /* 0x000fe200078ec0ff */
[----:B------:R-:W-:Y:S01]  /*1530*/  IMAD.SHL.U32 R12, R12, 0x8, RZ ;  /* 0x000000080c0c7824 */ /* 0x000fe200078e00ff */
[----:B------:R-:W-:Y:S01]  /*1540*/  SHF.R.S32.HI R15, RZ, 0x5, R15 ;  /* 0x00000005ff0f7819 */ /* 0x000fe2000001140f */
[----:B------:R-:W-:Y:S01]  /*1550*/  ULDC UR6, c[0x0][0x284] ;  /* 0x0000a10000067ab9 */ /* 0x000fe20000000800 */
[----:B------:R-:W-:Y:S01]  /*1560*/  USEL UR9, UR9, URZ, !UP0 ;  /* 0x0000003f09097287 */ /* 0x000fe2000c000000 */
[----:B------:R-:W-:Y:S01]  /*1570*/  IMAD.IADD R8, R13, 0x1, -R16 ;  /* 0x000000010d087824 */ /* 0x000fe200078e0a10 */
[----:B------:R-:W-:Y:S01]  /*1580*/  LOP3.LUT R12, R12, 0x8, RZ, 0xc0, !PT ;  /* 0x000000080c0c7812 */ /* 0x000fe200078ec0ff */
[----:B------:R-:W-:Y:S01]  /*1590*/  USEL UR10, UR14, 0x1, UP1 ;  /* 0x000000010e0a7887 */ /* 0x000fe20008800000 */
[----:B------:R-:W-:Y:S01]  /*15a0*/  SEL R146, RZ, 0x1, P1 ;  /* 0x00000001ff927807 */ /* 0x000fe20000800000 */
[----:B0-----:R-:W-:Y:S01]  /*15b0*/  ULEA UR8, UR5, UR8, 0x18 ;  /* 0x0000000805087291 */ /* 0x001fe2000f8ec03f */
[--C-:B------:R-:W-:Y:S01]  /*15c0*/  SHF.R.S32.HI R9, RZ, 0x1f, R8.reuse ;  /* 0x0000001fff097819 */ /* 0x100fe20000011408 */
[C-C-:B------:R-:W-:Y:S01]  /*15d0*/  IMAD R16, R15.reuse, -0x10, -R8.reuse ;  /* 0xfffffff00f107824 */ /* 0x140fe200078e0a08 */
[----:B------:R-:W-:Y:S01]  /*15e0*/  UISETP.EQ.U32.AND UP0, UPT, UR4, 0x1, !UP0 ;  /* 0x000000010400788c */ /* 0x000fe2000c702070 */
[C---:B------:R-:W-:Y:S01]  /*15f0*/  LOP3.LUT R147, R12.reuse, 0x8, RZ, 0x3c, !PT ;  /* 0x000000080c937812 */ /* 0x040fe200078e3cff */
[----:B------:R-:W-:Y:S01]  /*1600*/  UIADD3 UR27, UR8, 0x50, URZ ;  /* 0x00000050081b7890 */ /* 0x000fe2000fffe03f */
[----:B------:R-:W-:Y:S01]  /*1610*/  IMAD.WIDE R8, R15, 0x10, R8 ;  /* 0x000000100f087825 */ /* 0x000fe200078e0208 */
[----:B------:R-:W-:Y:S01]  /*1620*/  LOP3.LUT R15, R12, 0x18, RZ, 0x3c, !PT ;  /* 0x000000180c0f7812 */ /* 0x000fe200078e3cff */
[----:B------:R-:W-:-:S02]  /*1630*/  ULOP3.LUT UR25, UR7, 0x1, URZ, 0xfc, !UPT ;  /* 0x0000000107197892 */ /* 0x000fc4000f8efc3f */
[----:B------:R-:W-:Y:S01]  /*1640*/  VIADD R16, R16, UR6 ;  /* 0x0000000610107c36 */ /* 0x000fe20008000000 */
[----:B------:R-:W-:Y:S01]  /*1650*/  LEA R14, R14, UR27, 0x3 ;  /* 0x0000001b0e0e7c11 */ /* 0x000fe2000f8e18ff */
[----:B------:R-:W-:Y:S02]  /*1660*/  USHF.L.U32 UR26, UR14, 0x1, URZ ;  /* 0x000000010e1a7899 */ /* 0x000fe4000800063f */
[----:B------:R-:W-:Y:S02]  /*1670*/  UIADD3 UR10, -UR10, UR14, URZ ;  /* 0x0000000e0a0a7290 */ /* 0x000fe4000fffe13f */
[----:B------:R-:W-:-:S12]  /*1680*/  USEL UR11, URZ, 0x1, !UP0 ;  /* 0x000000013f0b7887 */ /* 0x000fd8000c000000 */
.L_x_172:
[----:B---3--:R-:W-:Y:S01]  /*1690*/  SHF.L.U32 R13, R146, 0x1f, RZ ;  /* 0x0000001f920d7819 */ /* 0x008fe200000006ff */
[----:B0-----:R-:W0:Y:S01]  /*16a0*/  LDC R12, c[0x0][0x28c] ;  /* 0x0000a300ff0c7b82 */ /* 0x001e220000000800 */
[----:B------:R-:W-:Y:S01]  /*16b0*/  UMOV UR4, URZ ;  /* 0x0000003f00047c82 */ /* 0x000fe20008000000 */
[----:B------:R-:W-:Y:S01]  /*16c0*/  UMOV UR12, UR9 ;  /* 0x00000009000c7c82 */ /* 0x000fe20008000000 */
[----:B-1----:R-:W1:Y:S01]  /*16d0*/  SYNCS.PHASECHK.TRANS64.TRYWAIT P1, [R14+URZ+-0x8], R13 ;  /* 0xfffff80d0e0075a7 */ /* 0x002e62000802017f */
[----:B0-----:R-:W-:Y:S01]  /*16e0*/  ISETP.GE.AND P2, PT, R12, 0x1, PT ;  /* 0x000000010c00780c */ /* 0x001fe20003f46270 */
[----:B-1----:R-:W-:-:S12]  /*16f0*/  @!P1 BRA `(.L_x_18) ;  /* 0x0000007c00449947 */ /* 0x002fd80003800000 */
.L_x_194:
[----:B------:R-:W-:Y:S01]  /*1700*/  UMOV UR5, URZ ;  /* 0x0000003f00057c82 */ /* 0x000fe20008000000 */
[----:B------:R-:W-:Y:S01]  /*1710*/  UMOV UR6, URZ ;  /* 0x0000003f00067c82 */ /* 0x000fe20008000000 */
[----:B------:R-:W-:Y:S02]  /*1720*/  CS2R R20, SRZ ;  /* 0x0000000000147805 */ /* 0x000fe4000001ff00 */
[----:B------:R-:W-:Y:S01]  /*1730*/  CS2R R18, SRZ ;  /* 0x0000000000127805 */ /* 0x000fe2000001ff00 */
[----:B------:R-:W-:Y:S01]  /*1740*/  IMAD.MOV.U32 R17, RZ, RZ, RZ ;  /* 0x000000ffff117224 */ /* 0x000fe200078e00ff */
[----:B------:R-:W-:Y:S02]  /*1750*/  CS2R R22, SRZ ;  /* 0x0000000000167805 */ /* 0x000fe4000001ff00 */
[----:B------:R-:W-:Y:S02]  /*1760*/  CS2R R88, SRZ ;  /* 0x0000000000587805 */ /* 0x000fe4000001ff00 */
[----:B------:R-:W-:-:S02]  /*1770*/  CS2R R92, SRZ ;  /* 0x00000000005c7805 */ /* 0x000fc4000001ff00 */
[----:B------:R-:W-:Y:S02]  /*1780*/  CS2R R90, SRZ ;  /* 0x00000000005a7805 */ /* 0x000fe4000001ff00 */
[----:B------:R-:W-:Y:S02]  /*1790*/  CS2R R94, SRZ ;  /* 0x00000000005e7805 */ /* 0x000fe4000001ff00 */
[----:B------:R-:W-:Y:S02]  /*17a0*/  CS2R R96, SRZ ;  /* 0x0000000000607805 */ /* 0x000fe4000001ff00 */
        /* <DEDUP_REMOVED lines=22> */
[----:B------:R-:W-:Y:S01]  /*1910*/  CS2R R142, SRZ ;  /* 0x00000000008e7805 */ /* 0x000fe2000001ff00 */
[----:B------:R-:W-:Y:S01]  /*1920*/  IMAD.MOV.U32 R144, RZ, RZ, RZ ;  /* 0x000000ffff907224 */ /* 0x000fe200078e00ff */
[----:B------:R-:W-:Y:S01]  /*1930*/  CS2R R24, SRZ ;  /* 0x0000000000187805 */ /* 0x000fe2000001ff00 */
[----:B------:R-:W-:Y:S01]  /*1940*/  IMAD.U32 R149, RZ, RZ, UR11 ;  /* 0x0000000bff957e24 */ /* 0x000fe2000f8e00ff */
        /* <DEDUP_REMOVED lines=30> */
[----:B------:R-:W-:Y:S01]  /*1b30*/  CS2R R86, SRZ ;  /* 0x0000000000567805 */ /* 0x000fe2000001ff00 */
[----:B------:R-:W-:Y:S06]  /*1b40*/  @!P2 BRA `(.L_x_19) ;  /* 0x000000080070a947 */ /* 0x000fec0003800000 */
[----:B------:R-:W-:-:S06]  /*1b50*/  UISETP.NE.AND UP0, UPT, UR25, 0x3, UPT ;  /* 0x000000031900788c */ /* 0x000fcc000bf05270 */
[----:B------:R-:W-:-:S13]  /*1b60*/  PLOP3.LUT P2, PT, PT, PT, UP0, 0x80, 0x0 ;  /* 0x000000000000781c */ /* 0x000fda0003f4f008 */
[----:B------:R-:W-:Y:S05]  /*1b70*/  @!P2 BRA `(.L_x_20) ;  /* 0x000000000004a947 */ /* 0x000fea0003800000 */
[----:B------:R-:W-:Y:S01]  /*1b80*/  BPT.TRAP 0x1 ;  /* 0x000000040000795c */ /* 0x000fe20000300000 */
.L_x_20:
[----:B------:R-:W-:Y:S01]  /*1b90*/  ULEA UR4, UR9, UR8, 0x3 ;  /* 0x0000000809047291 */ /* 0x000fe2000f8e183f */
[----:B------:R-:W-:-:S05]  /*1ba0*/  IMAD.U32 R12, RZ, RZ, UR11 ;  /* 0x0000000bff0c7e24 */ /* 0x000fca000f8e00ff */
[----:B------:R-:W-:-:S04]  /*1bb0*/  SHF.L.U32 R12, R12, 0x1f, RZ ;  /* 0x0000001f0c0c7819 */ /* 0x000fc800000006ff */
[----:B------:R1:W3:Y:S01]  /*1bc0*/  SYNCS.PHASECHK.TRANS64.TRYWAIT P1, [UR4], R12 ;  /* 0x0000000cff0075a7 */ /* 0x0002e20008020144 */
[----:B------:R-:W-:Y:S05]  /*1bd0*/  @!P2 BRA `(.L_x_21) ;  /* 0x000000000004a947 */ /* 0x000fea0003800000 */
[----:B------:R-:W-:Y:S01]  /*1be0*/  BPT.TRAP 0x1 ;  /* 0x000000040000795c */ /* 0x000fe20000300000 */
.L_x_21:
[----:B---3--:R-:W-:Y:S05]  /*1bf0*/  @P1 BRA `(.L_x_22) ;  /* 0x0000000000081947 */ /* 0x008fea0003800000 */
[----:B------:R-:W3:Y:S02]  /*1c00*/  SYNCS.PHASECHK.TRANS64.TRYWAIT P1, [UR4], R12 ;  /* 0x0000000cff0075a7 */ /* 0x000ee40008020144 */
[----:B---3--:R-:W-:Y:S05]  /*1c10*/  @!P1 BRA `(.L_x_23) ;  /* 0x0000007800109947 */ /* 0x008fea0003800000 */
.L_x_22:
[----:B------:R-:W-:Y:S01]  /*1c20*/  UIADD3 UR4, UR8, 0x180, URZ ;  /* 0x0000018008047890 */ /* 0x000fe2000fffe03f */
[----:B------:R-:W-:Y:S01]  /*1c30*/  WARPGROUP.ARRIVE ;  /* 0x00000000000079c5 */ /* 0x000fe20000000000 */
[----:B------:R-:W-:Y:S01]  /*1c40*/  UIADD3 UR5, UR8, 0x8180, URZ ;  /* 0x0000818008057890 */ /* 0x000fe2000fffe03f */
[----:B------:R-:W-:Y:S01]  /*1c50*/  CS2R R20, SRZ ;  /* 0x0000000000147805 */ /* 0x000fe2000001ff00 */
[----:B------:R-:W-:Y:S01]  /*1c60*/  USHF.R.U32.HI UR4, URZ, 0x4, UR4 ;  /* 0x000000043f047899 */ /* 0x000fe20008011604 */
[----:B------:R-:W-:Y:S01]  /*1c70*/  CS2R R18, SRZ ;  /* 0x0000000000127805 */ /* 0x000fe2000001ff00 */
[----:B------:R-:W-:Y:S01]  /*1c80*/  USHF.R.U32.HI UR5, URZ, 0x4, UR5 ;  /* 0x000000043f057899 */ /* 0x000fe20008011605 */
[----:B------:R-:W-:Y:S01]  /*1c90*/  IMAD.MOV.U32 R17, RZ, RZ, RZ ;  /* 0x000000ffff117224 */ /* 0x000fe200078e00ff */
[----:B------:R-:W-:Y:S01]  /*1ca0*/  ULOP3.LUT UR4, UR4, 0x3fff, URZ, 0xc0, !UPT ;  /* 0x00003fff04047892 */ /* 0x000fe2000f8ec03f */
[----:B------:R-:W-:Y:S01]  /*1cb0*/  CS2R R22, SRZ ;  /* 0x0000000000167805 */ /* 0x000fe2000001ff00 */
[----:B------:R-:W-:Y:S01]  /*1cc0*/  ULOP3.LUT UR5, UR5, 0x3fff, URZ, 0xc0, !UPT ;  /* 0x00003fff05057892 */ /* 0x000fe2000f8ec03f */
[----:B------:R-:W-:Y:S01]  /*1cd0*/  CS2R R88, SRZ ;  /* 0x0000000000587805 */ /* 0x000fe2000001ff00 */
[----:B------:R-:W-:Y:S01]  /*1ce0*/  ULOP3.LUT UR4, UR4, 0x10000, URZ, 0xfc, !UPT ;  /* 0x0001000004047892 */ /* 0x000fe2000f8efc3f */
[----:B------:R-:W-:Y:S01]  /*1cf0*/  CS2R R92, SRZ ;  /* 0x00000000005c7805 */ /* 0x000fe2000001ff00 */
[----:B------:R-:W-:Y:S01]  /*1d00*/  ULOP3.LUT UR5, UR5, 0x10000, URZ, 0xfc, !UPT ;  /* 0x0001000005057892 */ /* 0x000fe2000f8efc3f */
[----:B------:R-:W-:Y:S01]  /*1d10*/  CS2R R90, SRZ ;  /* 0x00000000005a7805 */ /* 0x000fe2000001ff00 */
[----:B------:R-:W-:Y:S01]  /*1d20*/  ULEA UR4, UR9, UR4, 0x9 ;  /* 0x0000000409047291 */ /* 0x000fe2000f8e483f */
[----:B------:R-:W-:Y:S01]  /*1d30*/  CS2R R94, SRZ ;  /* 0x00000000005e7805 */ /* 0x000fe2000001ff00 */
[----:B------:R-:W-:Y:S01]  /*1d40*/  ULEA UR5, UR9, UR5, 0xa ;  /* 0x0000000509057291 */ /* 0x000fe2000f8e503f */
[----:B------:R-:W-:Y:S01]  /*1d50*/  CS2R R96, SRZ ;  /* 0x0000000000607805 */ /* 0x000fe2000001ff00 */
[----:B------:R-:W-:Y:S01]  /*1d60*/  UMOV UR17, 0x40000040 ;  /* 0x4000004000117882 */ /* 0x000fe20000000000 */
[----:B------:R-:W-:Y:S01]  /*1d70*/  UMOV UR19, 0x40000040 ;  /* 0x4000004000137882 */ /* 0x000fe20000000000 */
[----:B------:R-:W-:Y:S01]  /*1d80*/  CS2R R98, SRZ ;  /* 0x0000000000627805 */ /* 0x000fe2000001ff00 */
[----:B------:R-:W-:Y:S01]  /*1d90*/  UMOV UR16, UR4 ;  /* 0x0000000400107c82 */ /* 0x000fe20008000000 */
[----:B------:R-:W-:Y:S01]  /*1da0*/  CS2R R100, SRZ ;  /* 0x0000000000647805 */ /* 0x000fe2000001ff00 */
[----:B------:R-:W-:Y:S01]  /*1db0*/  UMOV UR18, UR5 ;  /* 0x0000000500127c82 */ /* 0x000fe20008000000 */
[----:B------:R-:W-:Y:S01]  /*1dc0*/  CS2R R102, SRZ ;  /* 0x0000000000667805 */ /* 0x000fe2000001ff00 */
[----:B------:R-:W-:Y:S01]  /*1dd0*/  QGMMA.64x128x32.F32.E5M2.E5M2 R24, gdesc[UR16], RZ, !UPT ;  /* 0x01e00000101879f3 */ /* 0x000fe2000c7038ff */
[----:B------:R-:W-:Y:S01]  /*1de0*/  UIADD3 UR16, UR4, 0x2, URZ ;  /* 0x0000000204107890 */ /* 0x000fe2000fffe03f */
[----:B------:R-:W-:Y:S01]  /*1df0*/  CS2R R104, SRZ ;  /* 0x0000000000687805 */ /* 0x000fe2000001ff00 */
[----:B------:R-:W-:Y:S01]  /*1e00*/  UIADD3 UR18, UR5, 0x2, URZ ;  /* 0x0000000205127890 */ /* 0x000fe2000fffe03f */
[----:B------:R-:W-:Y:S01]  /*1e10*/  CS2R R106, SRZ ;  /* 0x00000000006a7805 */ /* 0x000fe2000001ff00 */
[----:B------:R-:W-:Y:S01]  /*1e20*/  UMOV UR17, 0x40000040 ;  /* 0x4000004000117882 */ /* 0x000fe20000000000 */
[----:B------:R-:W-:Y:S01]  /*1e30*/  UMOV UR19, 0x40000040 ;  /* 0x4000004000137882 */ /* 0x000fe20000000000 */
        /* <DEDUP_REMOVED lines=17> */
[----:B------:R-:W-:Y:S01]  /*1f50*/  CS2R R142, SRZ ;  /* 0x00000000008e7805 */ /* 0x000fe2000001ff00 */
[----:B------:R-:W-:Y:S01]  /*1f60*/  IMAD.MOV.U32 R144, RZ, RZ, RZ ;  /* 0x000000ffff907224 */ /* 0x000fe200078e00ff */
[----:B------:R-:W-:Y:S01]  /*1f70*/  QGMMA.64x128x32.F32.E5M2.E5M2 R24, gdesc[UR16], R24 ;  /* 0x01e00000101879f3 */ /* 0x000fe20008703818 */
[----:B------:R-:W-:-:S02]  /*1f80*/  UIADD3 UR16, UR4, 0x4, URZ ;  /* 0x0000000404107890 */ /* 0x000fc4000fffe03f */
[----:B------:R-:W-:Y:S01]  /*1f90*/  UIADD3 UR18, UR5, 0x4, URZ ;  /* 0x0000000405127890 */ /* 0x000fe2000fffe03f */
[----:B------:R-:W-:Y:S01]  /*1fa0*/  UMOV UR17, 0x40000040 ;  /* 0x4000004000117882 */ /* 0x000fe20000000000 */
[----:B------:R-:W-:-:S07]  /*1fb0*/  UMOV UR19, 0x40000040 ;  /* 0x4000004000137882 */ /* 0x000fce0000000000 */
[----:B------:R-:W-:Y:S01]  /*1fc0*/  QGMMA.64x128x32.F32.E5M2.E5M2 R24, gdesc[UR16], R24 ;  /* 0x01e00000101879f3 */ /* 0x000fe20008703818 */
[----:B------:R-:W-:Y:S02]  /*1fd0*/  UIADD3 UR18, UR5, 0x6, URZ ;  /* 0x0000000605127890 */ /* 0x000fe4000fffe03f */
[----:B------:R-:W-:Y:S01]  /*1fe0*/  UIADD3 UR16, UR4, 0x6, URZ ;  /* 0x0000000604107890 */ /* 0x000fe2000fffe03f */
[----:B------:R-:W-:Y:S01]  /*1ff0*/  ULDC UR5, c[0x0][0x50c] ;  /* 0x0001430000057ab9 */ /* 0x000fe20000000800 */
[----:B------:R-:W-:Y:S01]  /*2000*/  UMOV UR17, 0x40000040 ;  /* 0x4000004000117882 */ /* 0x000fe20000000000 */
[----:B------:R-:W-:Y:S01]  /*2010*/  UISETP.NE.AND UP0, UPT, UR5, 0x4, UPT ;  /* 0x000000040500788c */ /* 0x000fe2000bf05270 */
[----:B------:R-:W-:Y:S01]  /*2020*/  UMOV UR19, 0x40000040 ;  /* 0x4000004000137882 */ /* 0x000fe20000000000 */
[----:B------:R-:W-:Y:S02]  /*2030*/  UMOV UR4, 0x4 ;  /* 0x0000000400047882 */ /* 0x000fe40000000000 */
[----:B------:R-:W-:-:S06]  /*2040*/  USEL UR5, URZ, 0x1, UP0 ;  /* 0x000000013f057887 */ /* 0x000fcc0008000000 */
[----:B------:R-:W-:Y:S01]  /*2050*/  ISETP.NE.AND P1, PT, RZ, UR5, PT ;  /* 0x00000005ff007c0c */ /* 0x000fe2000bf25270 */
[----:B------:R-:W-:-:S12]  /*2060*/  QGMMA.64x128x32.F32.E5M2.E5M2 R24, gdesc[UR16], R24, gsb0 ;  /* 0x01e00000101879f3 */ /* 0x000fd80008003818 */
[----:B------:R-:W-:Y:S05]  /*2070*/  @!P1 BRA `(.L_x_24) ;  /* 0x0000000400089947 */ /* 0x000fea0003800000 */
[----:B------:R-:W-:Y:S02]  /*2080*/  WARPGROUP.DEPBAR.LE gsb0, 0x0 ;  /* 0x00008000000079c5 */ /* 0x000fe40000010000 */
[----:B------:R-:W-:-:S01]  /*2090*/  FADD R143, RZ, R24 ;  /* 0x00000018ff8f7221 */ /* 0x000fc20000000000 */
[----:B------:R-:W-:Y:S01]  /*20a0*/  FADD R144, RZ, R25 ;  /* 0x00000019ff907221 */ /* 0x000fe20000000000 */
        /* <DEDUP_REMOVED lines=62> */
[----:B------:R-:W-:-:S06]  /*2490*/  UMOV UR4, URZ ;  /* 0x0000003f00047c82 */ /* 0x000fcc0008000000 */
.L_x_24:
[----:B------:R-:W-:-:S04]  /*24a0*/  UIADD3 UR12, UR9, 0x1, URZ ;  /* 0x00000001090c7890 */ /* 0x000fc8000fffe03f */
[----:B------:R-:W-:-:S04]  /*24b0*/  UISETP.NE.AND UP0, UPT, UR12, 0x4, UPT ;  /* 0x000000040c00788c */ /* 0x000fc8000bf05270 */
[----:B------:R-:W-:Y:S02]  /*24c0*/  USEL UR6, URZ, 0x1, UP0 ;  /* 0x000000013f067887 */ /* 0x000fe40008000000 */
[----:B------:R-:W-:Y:S02]  /*24d0*/  USEL UR12, UR12, URZ, UP0 ;  /* 0x0000003f0c0c7287 */ /* 0x000fe40008000000 */
[----:B------:R-:W-:-:S06]  /*24e0*/  ULOP3.LUT UR6, UR11, UR6, URZ, 0x3c, !UPT ;  /* 0x000000060b067292 */ /* 0x000fcc000f8e3c3f */
[----:B------:R-:W-:Y:S01]  /*24f0*/  IMAD.U32 R149, RZ, RZ, UR6 ;  /* 0x00000006ff957e24 */ /* 0x000fe2000f8e00ff */
[----:B------:R-:W-:-:S06]  /*2500*/  UMOV UR6, 0x1 ;  /* 0x0000000100067882 */ /* 0x000fcc0000000000 */
.L_x_19:
[----:B------:R-:W-:-:S06]  /*2510*/  UISETP.GE.AND UP0, UPT, UR10, 0x1, UPT ;  /* 0x000000010a00788c */ /* 0x000fcc000bf06270 */
[----:B------:R-:W-:-:S13]  /*2520*/  PLOP3.LUT P1, PT, PT, PT, UP0, 0x80, 0x0 ;  /* 0x000000000000781c */ /* 0x000fda0003f2f008 */
[----:B------:R-:W-:Y:S05]  /*2530*/  @!P1 BRA `(.L_x_25) ;  /* 0x00000008003c9947 */ /* 0x000fea0003800000 */
[----:B01----:R-:W-:Y:S01]  /*2540*/  IMAD.U32 R12, RZ, RZ, UR10 ;  /* 0x0000000aff0c7e24 */ /* 0x003fe2000f8e00ff */
[----:B------:R-:W-:Y:S01]  /*2550*/  ULDC UR24, c[0x0][0x50c] ;  /* 0x0001430000187ab9 */ /* 0x000fe20000000800 */
[----:B------:R-:W-:-:S07]  /*2560*/  IMAD.U32 R13, RZ, RZ, UR9 ;  /* 0x00000009ff0d7e24 */ /* 0x000fce000f8e00ff */
.L_x_33:
[----:B------:R-:W-:-:S06]  /*2570*/  UISETP.NE.AND UP0, UPT, UR25, 0x3, UPT ;  /* 0x000000031900788c */ /* 0x000fcc000bf05270 */
[----:B------:R-:W-:-:S13]  /*2580*/  PLOP3.LUT P2, PT, PT, PT, UP0, 0x80, 0x0 ;  /* 0x000000000000781c */ /* 0x000fda0003f4f008 */
[----:B0-----:R-:W-:Y:S05]  /*2590*/  @!P2 BRA `(.L_x_26) ;  /* 0x000000000004a947 */ /* 0x001fea0003800000 */
[----:B------:R-:W-:Y:S01]  /*25a0*/  BPT.TRAP 0x1 ;  /* 0x000000040000795c */ /* 0x000fe20000300000 */
.L_x_26:
[----:B------:R-:W-:Y:S01]  /*25b0*/  ULEA UR15, UR12, UR8, 0x3 ;  /* 0x000000080c0f7291 */ /* 0x000fe2000f8e183f */
[----:B------:R-:W-:-:S08]  /*25c0*/  SHF.L.U32 R145, R149, 0x1f, RZ ;  /* 0x0000001f95917819 */ /* 0x000fd000000006ff */
[----:B------:R0:W1:Y:S01]  /*25d0*/  SYNCS.PHASECHK.TRANS64.TRYWAIT P1, [UR15], R145 ;  /* 0x00000091ff0075a7 */ /* 0x000062000802014f */
[----:B------:R-:W-:Y:S05]  /*25e0*/  @!P2 BRA `(.L_x_27) ;  /* 0x000000000004a947 */ /* 0x000fea0003800000 */
[----:B------:R-:W-:Y:S01]  /*25f0*/  BPT.TRAP 0x1 ;  /* 0x000000040000795c */ /* 0x000fe20000300000 */
.L_x_27:
[----:B-1----:R-:W-:Y:S05]  /*2600*/  @P1 BRA `(.L_x_28) ;  /* 0x0000000000081947 */ /* 0x002fea0003800000 */
[----:B------:R-:W1:Y:S02]  /*2610*/  SYNCS.PHASECHK.TRANS64.TRYWAIT P1, [UR15], R145 ;  /* 0x00000091ff0075a7 */ /* 0x000e64000802014f */
[----:B-1----:R-:W-:Y:S05]  /*2620*/  @!P1 BRA `(.L_x_29) ;  /* 0x0000006c00a49947 */ /* 0x002fea0003800000 */
.L_x_28:
[----:B------:R-:W-:Y:S01]  /*2630*/  UIADD3 UR15, UR8, 0x180, URZ ;  /* 0x00000180080f7890 */ /* 0x000fe2000fffe03f */
[----:B------:R-:W-:Y:S01]  /*2640*/  WARPGROUP.ARRIVE ;  /* 0x00000000000079c5 */ /* 0x000fe20000000000 */
[----:B------:R-:W-:Y:S02]  /*2650*/  UIADD3 UR16, UR8, 0x8180, URZ ;  /* 0x0000818008107890 */ /* 0x000fe4000fffe03f */
[----:B------:R-:W-:Y:S02]  /*2660*/  UISETP.NE.AND UP0, UPT, UR5, URZ, UPT ;  /* 0x0000003f0500728c */ /* 0x000fe4000bf05270 */
[----:B------:R-:W-:Y:S02]  /*2670*/  USHF.R.U32.HI UR15, URZ, 0x4, UR15 ;  /* 0x000000043f0f7899 */ /* 0x000fe4000801160f */
[----:B------:R-:W-:Y:S02]  /*2680*/  USHF.R.U32.HI UR16, URZ, 0x4, UR16 ;  /* 0x000000043f107899 */ /* 0x000fe40008011610 */
[----:B------:R-:W-:-:S02]  /*2690*/  USEL UR6, UR6, URZ, !UP0 ;  /* 0x0000003f06067287 */ /* 0x000fc4000c000000 */
[----:B------:R-:W-:Y:S02]  /*26a0*/  ULOP3.LUT UR15, UR15, 0x3fff, URZ, 0xc0, !UPT ;  /* 0x00003fff0f0f7892 */ /* 0x000fe4000f8ec03f */
[----:B------:R-:W-:Y:S02]  /*26b0*/  ULOP3.LUT UR16, UR16, 0x3fff, URZ, 0xc0, !UPT ;  /* 0x00003fff10107892 */ /* 0x000fe4000f8ec03f */
[----:B------:R-:W-:Y:S02]  /*26c0*/  UISETP.NE.U32.AND UP0, UPT, UR6, URZ, UPT ;  /* 0x0000003f0600728c */ /* 0x000fe4000bf05070 */
[----:B------:R-:W-:Y:S02]  /*26d0*/  ULOP3.LUT UR5, UR15, 0x10000, URZ, 0xfc, !UPT ;  /* 0x000100000f057892 */ /* 0x000fe4000f8efc3f */
[----:B------:R-:W-:Y:S02]  /*26e0*/  ULOP3.LUT UR6, UR16, 0x10000, URZ, 0xfc, !UPT ;  /* 0x0001000010067892 */ /* 0x000fe4000f8efc3f */
[----:B------:R-:W-:-:S02]  /*26f0*/  ULEA UR5, UR12, UR5, 0x9 ;  /* 0x000000050c057291 */ /* 0x000fc4000f8e483f */
[----:B------:R-:W-:Y:S01]  /*2700*/  ULEA UR6, UR12, UR6, 0xa ;  /* 0x000000060c067291 */ /* 0x000fe2000f8e503f */
[----:B------:R-:W-:Y:S01]  /*2710*/  UMOV UR17, 0x40000040 ;  /* 0x4000004000117882 */ /* 0x000fe20000000000 */
[----:B------:R-:W-:Y:S01]  /*2720*/  UMOV UR19, 0x40000040 ;  /* 0x4000004000137882 */ /* 0x000fe20000000000 */
[----:B------:R-:W-:Y:S02]  /*2730*/  UIADD3 UR4, UR4, 0x4, URZ ;  /* 0x0000000404047890 */ /* 0x000fe4000fffe03f */
[----:B------:R-:W-:Y:S02]  /*2740*/  UMOV UR16, UR5 ;  /* 0x0000000500107c82 */ /* 0x000fe40008000000 */
[----:B------:R-:W-:Y:S02]  /*2750*/  UMOV UR18, UR6 ;  /* 0x0000000600127c82 */ /* 0x000fe40008000000 */
[----:B------:R-:W-:Y:S01]  /*2760*/  QGMMA.64x128x32.F32.E5M2.E5M2 R24, gdesc[UR16], R24, UP0 ;  /* 0x01e00000101879f3 */ /* 0x000fe2000bf03818 */
[----:B------:R-:W-:-:S02]  /*2770*/  UIADD3 UR16, UR5, 0x2, URZ ;  /* 0x0000000205107890 */ /* 0x000fc4000fffe03f */
[----:B------:R-:W-:Y:S01]  /*2780*/  UIADD3 UR18, UR6, 0x2, URZ ;  /* 0x0000000206127890 */ /* 0x000fe2000fffe03f */
[----:B------:R-:W-:Y:S01]  /*2790*/  UMOV UR17, 0x40000040 ;  /* 0x4000004000117882 */ /* 0x000fe20000000000 */
[----:B------:R-:W-:Y:S01]  /*27a0*/  UMOV UR19, 0x40000040 ;  /* 0x4000004000137882 */ /* 0x000fe20000000000 */
[----:B------:R-:W-:-:S06]  /*27b0*/  UISETP.NE.AND UP0, UPT, UR4, UR24, UPT ;  /* 0x000000180400728c */ /* 0x000fcc000bf05270 */
[----:B------:R-:W-:Y:S01]  /*27c0*/  QGMMA.64x128x32.F32.E5M2.E5M2 R24, gdesc[UR16], R24 ;  /* 0x01e00000101879f3 */ /* 0x000fe20008703818 */
[----:B------:R-:W-:Y:S02]  /*27d0*/  UIADD3 UR16, UR5, 0x4, URZ ;  /* 0x0000000405107890 */ /* 0x000fe4000fffe03f */
[----:B------:R-:W-:Y:S01]  /*27e0*/  UIADD3 UR18, UR6, 0x4, URZ ;  /* 0x0000000406127890 */ /* 0x000fe2000fffe03f */
[----:B------:R-:W-:Y:S01]  /*27f0*/  UMOV UR17, 0x40000040 ;  /* 0x4000004000117882 */ /* 0x000fe20000000000 */
[----:B------:R-:W-:-:S07]  /*2800*/  UMOV UR19, 0x40000040 ;  /* 0x4000004000137882 */ /* 0x000fce0000000000 */
[----:B------:R-:W-:Y:S01]  /*2810*/  QGMMA.64x128x32.F32.E5M2.E5M2 R24, gdesc[UR16], R24 ;  /* 0x01e00000101879f3 */ /* 0x000fe20008703818 */
[----:B------:R-:W-:Y:S02]  /*2820*/  UIADD3 UR16, UR5, 0x6, URZ ;  /* 0x0000000605107890 */ /* 0x000fe4000fffe03f */
[----:B------:R-:W-:Y:S01]  /*2830*/  UIADD3 UR18, UR6, 0x6, URZ ;  /* 0x0000000606127890 */ /* 0x000fe2000fffe03f */
[----:B------:R-:W-:Y:S01]  /*2840*/  UMOV UR17, 0x40000040 ;  /* 0x4000004000117882 */ /* 0x000fe20000000000 */
[----:B------:R-:W-:Y:S01]  /*2850*/  UMOV UR19, 0x40000040 ;  /* 0x4000004000137882 */ /* 0x000fe20000000000 */
[----:B------:R-:W-:-:S06]  /*2860*/  USEL UR5, URZ, 0x1, UP0 ;  /* 0x000000013f057887 */ /* 0x000fcc0008000000 */
[----:B------:R-:W-:Y:S01]  /*2870*/  ISETP.NE.AND P1, PT, RZ, UR5, PT ;  /* 0x00000005ff007c0c */ /* 0x000fe2000bf25270 */
[----:B------:R-:W-:Y:S03]  /*2880*/  QGMMA.64x128x32.F32.E5M2.E5M2 R24, gdesc[UR16], R24, gsb0 ;  /* 0x01e00000101879f3 */ /* 0x000fe60008003818 */
[----:B------:R-:W-:-:S09]  /*2890*/  WARPGROUP.DEPBAR.LE gsb0, 0x1 ;  /* 0x00008000000079c5 */ /* 0x000fd20000010100 */
[----:B------:R-:W-:Y:S05]  /*28a0*/  @!P1 BRA `(.L_x_30) ;  /* 0x0000000400089947 */ /* 0x000fea0003800000 */
[----:B------:R-:W-:Y:S02]  /*28b0*/  WARPGROUP.DEPBAR.LE gsb0, 0x0 ;  /* 0x00008000000079c5 */ /* 0x000fe40000010000 */
[----:B------:R-:W-:-:S01]  /*28c0*/  FADD R143, R24, R143 ;  /* 0x0000008f188f7221 */ /* 0x000fc20000000000 */
[----:B------:R-:W-:Y:S01]  /*28d0*/  FADD R144, R25, R144 ;  /* 0x0000009019907221 */ /* 0x000fe20000000000 */
        /* <DEDUP_REMOVED lines=62> */
[----:B------:R-:W-:-:S06]  /*2cc0*/  UMOV UR4, URZ ;  /* 0x0000003f00047c82 */ /* 0x000fcc0008000000 */
.L_x_30:
[----:B------:R-:W-:Y:S05]  /*2cd0*/  @!P2 BRA `(.L_x_31) ;  /* 0x000000000004a947 */ /* 0x000fea0003800000 */
[----:B------:R-:W-:Y:S01]  /*2ce0*/  BPT.TRAP 0x1 ;  /* 0x000000040000795c */ /* 0x000fe20000300000 */
.L_x_31:
[----:B------:R-:W-:Y:S01]  /*2cf0*/  UISETP.GT.U32.AND UP0, UPT, UR7, 0x1, UPT ;  /* 0x000000010700788c */ /* 0x000fe2000bf04070 */
[----:B01----:R-:W-:-:S05]  /*2d00*/  @P0 LEA R145, R13, UR8, 0x3 ;  /* 0x000000080d910c11 */ /* 0x003fca000f8e18ff */
[----:B------:R-:W-:Y:S01]  /*2d10*/  PLOP3.LUT P1, PT, PT, PT, UP0, 0x80, 0x0 ;  /* 0x000000000000781c */ /* 0x000fe20003f2f008 */
[----:B------:R-:W-:-:S05]  /*2d20*/  @P0 VIADD R145, R145, 0x20 ;  /* 0x0000002091910836 */ /* 0x000fca0000000000 */
[----:B------:R-:W-:-:S04]  /*2d30*/  @P0 PRMT R145, R6, 0x654, R145 ;  /* 0x0000065406910816 */ /* 0x000fc80000000091 */
[----:B------:R0:W-:Y:S03]  /*2d40*/  @P0 SYNCS.ARRIVE.TRANS64.RED.A1T0 RZ, [R145+URZ], RZ ;  /* 0x000000ff91ff09a7 */ /* 0x0001e6000810043f */
[----:B------:R-:W-:Y:S05]  /*2d50*/  @P1 BRA `(.L_x_32) ;  /* 0x0000000000041947 */ /* 0x000fea0003800000 */
[----:B------:R-:W-:Y:S01]  /*2d60*/  BPT.TRAP 0x1 ;  /* 0x000000040000795c */ /* 0x000fe20000300000 */
.L_x_32:
[----:B------:R-:W-:Y:S01]  /*2d70*/  UIADD3 UR12, UR12, 0x1, URZ ;  /* 0x000000010c0c7890 */ /* 0x000fe2000fffe03f */
[C---:B------:R-:W-:Y:S01]  /*2d80*/  ISETP.GT.AND P2, PT, R12.reuse, 0x1, PT ;  /* 0x000000010c00780c */ /* 0x040fe20003f44270 */
[----:B------:R-:W-:Y:S02]  /*2d90*/  VIADD R13, R13, 0x1 ;  /* 0x000000010d0d7836 */ /* 0x000fe40000000000 */
[----:B------:R-:W-:Y:S01]  /*2da0*/  UISETP.NE.AND UP0, UPT, UR12, 0x4, UPT ;  /* 0x000000040c00788c */ /* 0x000fe2000bf05270 */
[----:B------:R-:W-:Y:S02]  /*2db0*/  VIADD R12, R12, 0xffffffff ;  /* 0xffffffff0c0c7836 */ /* 0x000fe40000000000 */
[C---:B------:R-:W-:Y:S01]  /*2dc0*/  ISETP.NE.AND P1, PT, R13.reuse, 0x4, PT ;  /* 0x000000040d00780c */ /* 0x040fe20003f25270 */
[----:B------:R-:W-:Y:S02]  /*2dd0*/  USEL UR6, URZ, 0x1, UP0 ;  /* 0x000000013f067887 */ /* 0x000fe40008000000 */
[----:B------:R-:W-:Y:S01]  /*2de0*/  USEL UR12, UR12, URZ, UP0 ;  /* 0x0000003f0c0c7287 */ /* 0x000fe20008000000 */
[----:B------:R-:W-:-:S03]  /*2df0*/  SEL R13, R13, RZ, P1 ;  /* 0x000000ff0d0d7207 */ /* 0x000fc60000800000 */
[----:B------:R-:W-:Y:S01]  /*2e00*/  LOP3.LUT R149, R149, UR6, RZ, 0x3c, !PT ;  /* 0x0000000695957c12 */ /* 0x000fe2000f8e3cff */
[----:B------:R-:W-:Y:S01]  /*2e10*/  UMOV UR6, 0x1 ;  /* 0x0000000100067882 */ /* 0x000fe20000000000 */
[----:B------:R-:W-:Y:S06]  /*2e20*/  @P2 BRA `(.L_x_33) ;  /* 0xfffffff400d02947 */ /* 0x000fec000383ffff */
.L_x_25:
[----:B------:R-:W-:Y:S01]  /*2e30*/  UISETP.NE.AND UP0, UPT, UR4, URZ, UPT ;  /* 0x0000003f0400728c */ /* 0x000fe2000bf05270 */
[----:B01----:R-:W0:Y:S03]  /*2e40*/  LDC R12, c[0x0][0x28c] ;  /* 0x0000a300ff0c7b82 */ /* 0x003e260000000800 */
[----:B------:R-:W-:-:S06]  /*2e50*/  USEL UR4, URZ, 0x1, !UP0 ;  /* 0x000000013f047887 */ /* 0x000fcc000c000000 */
[----:B------:R-:W-:-:S13]  /*2e60*/  ISETP.NE.AND P1, PT, RZ, UR4, PT ;  /* 0x00000004ff007c0c */ /* 0x000fda000bf25270 */
[----:B------:R-:W-:Y:S05]  /*2e70*/  @!P1 BRA `(.L_x_34) ;  /* 0x0000000400049947 */ /* 0x000fea0003800000 */
[----:B------:R-:W-:Y:S02]  /*2e80*/  WARPGROUP.DEPBAR.LE gsb0, 0x0 ;  /* 0x00008000000079c5 */ /* 0x000fe40000010000 */
[----:B------:R-:W-:Y:S01]  /*2e90*/  FADD R143, R24, R143 ;  /* 0x0000008f188f7221 */ /* 0x000fe20000000000 */
        /* <DEDUP_REMOVED lines=62> */
[----:B------:R-:W-:-:S07]  /*3280*/  FADD R20, R20, R87 ;  /* 0x0000005714147221 */ /* 0x000fce0000000000 */
.L_x_34:
[----:B0-----:R-:W-:Y:S01]  /*3290*/  ISETP.GE.AND P1, PT, R12, 0x1, PT ;  /* 0x000000010c00780c */ /* 0x001fe20003f26270 */
[----:B------:R0:W-:Y:S01]  /*32a0*/  SYNCS.ARRIVE.TRANS64.A1T0 RZ, [R147+UR27], RZ ;  /* 0x000000ff93ff79a7 */ /* 0x0001e2000810001b */
[----:B------:R-:W-:-:S11]  /*32b0*/  WARPGROUP.DEPBAR.LE gsb0, 0x0 ;  /* 0x00008000000079c5 */ /* 0x000fd60000010000 */
[----:B------:R-:W-:Y:S05]  /*32c0*/  @!P1 BRA `(.L_x_35) ;  /* 0x0000000000449947 */ /* 0x000fea0003800000 */
[----:B------:R-:W-:-:S06]  /*32d0*/  UISETP.NE.AND UP0, UPT, UR25, 0x3, UPT ;  /* 0x000000031900788c */ /* 0x000fcc000bf05270 */
[----:B------:R-:W-:-:S13]  /*32e0*/  PLOP3.LUT P1, PT, PT, PT, UP0, 0x80, 0x0 ;  /* 0x000000000000781c */ /* 0x000fda0003f2f008 */
[----:B------:R-:W-:Y:S05]  /*32f0*/  @!P1 BRA `(.L_x_36) ;  /* 0x0000000000049947 */ /* 0x000fea0003800000 */
[----:B------:R-:W-:Y:S01]  /*3300*/  BPT.TRAP 0x1 ;  /* 0x000000040000795c */ /* 0x000fe20000300000 */
.L_x_36:
[----:B------:R-:W-:Y:S01]  /*3310*/  VOTEU.ANY UP0, P0 ;  /* 0x00000000003f7886 */ /* 0x000fe20000000100 */
[----:B------:R-:W-:-:S04]  /*3320*/  IMAD.U32 R13, RZ, RZ, UR8 ;  /* 0x00000008ff0d7e24 */ /* 0x000fc8000f8e00ff */
[----:B------:R-:W-:Y:S02]  /*3330*/  @UP0 UIADD3 UR4, UR10, UR9, URZ ;  /* 0x000000090a040290 */ /* 0x000fe4000fffe03f */
[----:B------:R-:W-:-:S04]  /*3340*/  UISETP.GT.U32.AND UP0, UPT, UR7, 0x1, UPT ;  /* 0x000000010700788c */ /* 0x000fc8000bf04070 */
[----:B------:R-:W-:Y:S02]  /*3350*/  IMAD.U32 R12, RZ, RZ, UR4 ;  /* 0x00000004ff0c7e24 */ /* 0x000fe4000f8e00ff */
[----:B------:R-:W-:Y:S02]  /*3360*/  PLOP3.LUT P1, PT, PT, PT, UP0, 0x80, 0x0 ;  /* 0x000000000000781c */ /* 0x000fe40003f2f008 */
[----:B------:R-:W-:-:S05]  /*3370*/  @P0 IMAD.SHL.U32 R12, R12, 0x8, RZ ;  /* 0x000000080c0c0824 */ /* 0x000fca00078e00ff */
[----:B------:R-:W-:-:S04]  /*3380*/  @P0 LOP3.LUT R12, R12, 0x18, RZ, 0xc0, !PT ;  /* 0x000000180c0c0812 */ /* 0x000fc800078ec0ff */
[----:B------:R-:W-:-:S04]  /*3390*/  @P0 IADD3 R13, R13, 0x20, R12 ;  /* 0x000000200d0d0810 */ /* 0x000fc80007ffe00c */
[----:B------:R-:W-:-:S04]  /*33a0*/  @P0 PRMT R13, R6, 0x654, R13 ;  /* 0x00000654060d0816 */ /* 0x000fc8000000000d */
[----:B------:R1:W-:Y:S01]  /*33b0*/  @P0 SYNCS.ARRIVE.TRANS64.RED.A1T0 RZ, [R13+URZ], RZ ;  /* 0x000000ff0dff09a7 */ /* 0x0003e2000810043f */
[----:B------:R-:W-:Y:S05]  /*33c0*/  @P1 BRA `(.L_x_35) ;  /* 0x0000000000041947 */ /* 0x000fea0003800000 */
[----:B------:R-:W-:Y:S01]  /*33d0*/  BPT.TRAP 0x1 ;  /* 0x000000040000795c */ /* 0x000fe20000300000 */
.L_x_35:
[----:B-1----:R-:W-:Y:S01]  /*33e0*/  SHF.L.U32 R13, R146, 0x1f, RZ ;  /* 0x0000001f920d7819 */ /* 0x002fe200000006ff */
[----:B------:R-:W1:Y:S01]  /*33f0*/  LDC R28, c[0x0][0x288] ;  /* 0x0000a200ff1c7b82 */ /* 0x000e620000000800 */
[----:B------:R-:W-:Y:S02]  /*3400*/  IMAD.SHL.U32 R29, R5, 0x40, RZ ;  /* 0x00000040051d7824 */ /* 0x000fe400078e00ff */
[----:B------:R-:W3:Y:S02]  /*3410*/  SYNCS.PHASECHK.TRANS64.TRYWAIT P1, [R14+URZ+0x8], R13 ;  /* 0x0000080d0e0075a7 */ /* 0x000ee4000802017f */
[----:B---3--:R-:W-:Y:S05]  /*3420*/  @!P1 BRA `(.L_x_37) ;  /* 0x00000060003c9947 */ /* 0x008fea0003800000 */
.L_x_195:
[----:B------:R-:W-:Y:S01]  /*3430*/  ULDC UR4, c[0x0][0x284] ;  /* 0x0000a10000047ab9 */ /* 0x000fe20000000800 */
[----:B------:R-:W-:Y:S01]  /*3440*/  IMAD.SHL.U32 R35, R4, 0x80, RZ ;  /* 0x0000008004237824 */ /* 0x000fe200078e00ff */
[----:B------:R-:W-:-:S04]  /*3450*/  ISETP.GE.AND P1, PT, R29, UR4, PT ;  /* 0x000000041d007c0c */ /* 0x000fc8000bf26270 */
[----:B-1----:R-:W-:-:S13]  /*3460*/  ISETP.GE.OR P1, PT, R35, R28, P1 ;  /* 0x0000001c2300720c */ /* 0x002fda0000f26670 */
[----:B------:R-:W-:Y:S05]  /*3470*/  @P1 BRA `(.L_x_38) ;  /* 0x0000004400e01947 */ /* 0x000fea0003800000 */
[----:B------:R-:W1:Y:S01]  /*3480*/  LDC.64 R32, c[0x0][0x5c8] ;  /* 0x00017200ff207b82 */ /* 0x000e620000000a00 */
[C---:B------:R-:W-:Y:S01]  /*3490*/  IMAD.SHL.U32 R24, R11.reuse, 0x2, RZ ;  /* 0x000000020b187824 */ /* 0x040fe200078e00ff */
[----:B------:R-:W-:Y:S01]  /*34a0*/  SHF.R.S32.HI R30, RZ, 0x1f, R0 ;  /* 0x0000001fff1e7819 */ /* 0x000fe20000011400 */
[----:B------:R-:W-:Y:S01]  /*34b0*/  ULDC.64 UR4, c[0x0][0x5d0] ;  /* 0x0001740000047ab9 */ /* 0x000fe20000000a00 */
[--C-:B------:R-:W-:Y:S01]  /*34c0*/  SHF.R.S32.HI R34, RZ, 0x1f, R35.reuse ;  /* 0x0000001fff227819 */ /* 0x100fe20000011423 */
[----:B------:R-:W-:Y:S01]  /*34d0*/  IMAD R28, R11, -0x2, R28 ;  /* 0xfffffffe0b1c7824 */ /* 0x000fe200078e021c */
[--C-:B------:R-:W-:Y:S01]  /*34e0*/  SHF.R.S32.HI R25, RZ, 0x1f, R24.reuse ;  /* 0x0000001fff197819 */ /* 0x100fe20000011418 */
[----:B------:R-:W-:Y:S01]  /*34f0*/  IMAD R27, R30, UR4, RZ ;  /* 0x000000041e1b7c24 */ /* 0x000fe2000f8e02ff */
[----:B------:R-:W-:Y:S01]  /*3500*/  BSSY B0, `(.L_x_38) ;  /* 0x000046f000007945 */ /* 0x000fe20003800000 */
[----:B------:R-:W-:Y:S02]  /*3510*/  IMAD.IADD R28, R28, 0x1, -R35 ;  /* 0x000000011c1c7824 */ /* 0x000fe400078e0a23 */
[----:B---3--:R-:W-:-:S04]  /*3520*/  IMAD.WIDE.U32 R12, R0, UR4, R24 ;  /* 0x00000004000c7c25 */ /* 0x008fc8000f8e0018 */
[----:B------:R-:W-:Y:S01]  /*3530*/  IMAD R31, R0, UR5, R27 ;  /* 0x00000005001f7c24 */ /* 0x000fe2000f8e021b */
[----:B------:R-:W-:Y:S01]  /*3540*/  IADD3 R12, P1, R35, R12, RZ ;  /* 0x0000000c230c7210 */ /* 0x000fe20007f3e0ff */
[----:B------:R-:W-:Y:S01]  /*3550*/  IMAD.WIDE R26, R5, 0x40, R8 ;  /* 0x00000040051a7825 */ /* 0x000fe200078e0208 */
[----:B------:R-:W-:Y:S02]  /*3560*/  ULDC.64 UR4, c[0x0][0x5c0] ;  /* 0x0001700000047ab9 */ /* 0x000fe40000000a00 */
[----:B------:R-:W-:Y:S01]  /*3570*/  IADD3.X R13, R34, R13, R31, P1, !PT ;  /* 0x0000000d220d7210 */ /* 0x000fe20000ffe41f */
[-C--:B-1----:R-:W-:Y:S02]  /*3580*/  IMAD R4, R27, R32.reuse, RZ ;  /* 0x000000201b047224 */ /* 0x082fe400078e02ff */
[----:B------:R-:W-:-:S04]  /*3590*/  IMAD.WIDE.U32 R12, R26, R32, R12 ;  /* 0x000000201a0c7225 */ /* 0x000fc800078e000c */
[----:B------:R-:W-:Y:S01]  /*35a0*/  IMAD R5, R26, R33, R4 ;  /* 0x000000211a057224 */ /* 0x000fe200078e0204 */
[----:B------:R-:W-:Y:S02]  /*35b0*/  LEA R4, P1, R32, R12, 0x3 ;  /* 0x0000000c20047211 */ /* 0x000fe400078218ff */
[----:B------:R-:W-:Y:S01]  /*35c0*/  IADD3 R12, P2, R12, UR4, RZ ;  /* 0x000000040c0c7c10 */ /* 0x000fe2000ff5e0ff */
[----:B------:R-:W-:Y:S01]  /*35d0*/  IMAD.IADD R13, R13, 0x1, R5 ;  /* 0x000000010d0d7824 */ /* 0x000fe200078e0205 */
[----:B------:R-:W-:-:S04]  /*35e0*/  IADD3 R4, P3, R4, UR4, RZ ;  /* 0x0000000404047c10 */ /* 0x000fc8000ff7e0ff */
[----:B------:R-:W-:Y:S01]  /*35f0*/  LEA.HI.X R5, R32, R13, R33, 0x3, P1 ;  /* 0x0000000d20057211 */ /* 0x000fe200008f1c21 */
[----:B------:R-:W-:Y:S01]  /*3600*/  IMAD.IADD R32, R16, 0x1, -R29 ;  /* 0x0000000110207824 */ /* 0x000fe200078e0a1d */
[----:B----45:R-:W-:Y:S02]  /*3610*/  FSETP.NEU.AND P1, PT, R10, RZ, PT ;  /* 0x000000ff0a00720b */ /* 0x030fe40003f2d000 */
[----:B------:R-:W-:Y:S02]  /*3620*/  IADD3.X R13, R13, UR5, RZ, P2, !PT ;  /* 0x000000050d0d7c10 */ /* 0x000fe400097fe4ff */
[----:B------:R-:W-:-:S09]  /*3630*/  IADD3.X R5, R5, UR5, RZ, P3, !PT ;  /* 0x0000000505057c10 */ /* 0x000fd20009ffe4ff */
[----:B------:R-:W-:Y:S05]  /*3640*/  @!P1 BRA `(.L_x_39) ;  /* 0x0000003400609947 */ /* 0x000fea0003800000 */
[----:B------:R-:W-:Y:S01]  /*3650*/  ULDC.64 UR4, c[0x0][0x5b8] ;  /* 0x00016e0000047ab9 */ /* 0x000fe20000000a00 */
[----:B------:R-:W-:Y:S01]  /*3660*/  ULDC.64 UR16, c[0x0][0x5a8] ;  /* 0x00016a0000107ab9 */ /* 0x000fe20000000a00 */
[----:B------:R-:W-:Y:S01]  /*3670*/  IMAD.WIDE.U32 R24, R0, UR4, R24 ;  /* 0x0000000400187c25 */ /* 0x000fe2000f8e0018 */
[----:B------:R-:W-:Y:S03]  /*3680*/  BSSY B1, `(.L_x_40) ;  /* 0x0000010000017945 */ /* 0x000fe60003800000 */
[----:B------:R-:W-:Y:S01]  /*3690*/  IMAD R29, R30, UR4, RZ ;  /* 0x000000041e1d7c24 */ /* 0x000fe2000f8e02ff */
[----:B------:R-:W-:-:S03]  /*36a0*/  IADD3 R30, P1, R35, R24, RZ ;  /* 0x00000018231e7210 */ /* 0x000fc60007f3e0ff */
[----:B------:R-:W-:Y:S01]  /*36b0*/  IMAD R29, R0, UR5, R29 ;  /* 0x00000005001d7c24 */ /* 0x000fe2000f8e021d */
[----:B------:R-:W-:Y:S01]  /*36c0*/  ULDC.64 UR4, c[0x0][0x5b0] ;  /* 0x00016c0000047ab9 */ /* 0x000fe20000000a00 */
[----:B------:R-:W-:-:S03]  /*36d0*/  PRMT R0, RZ, 0x7610, R0 ;  /* 0x00007610ff007816 */ /* 0x000fc60000000000 */
[----:B------:R-:W-:Y:S01]  /*36e0*/  IADD3.X R31, R34, R25, R29, P1, !PT ;  /* 0x00000019221f7210 */ /* 0x000fe20000ffe41d */
[----:B------:R-:W-:Y:S01]  /*36f0*/  IMAD R29, R27, UR4, RZ ;  /* 0x000000041b1d7c24 */ /* 0x000fe2000f8e02ff */
[----:B------:R-:W-:Y:S01]  /*3700*/  ISETP.GE.AND P1, PT, R32, 0x1, PT ;  /* 0x000000012000780c */ /* 0x000fe20003f26270 */
[----:B------:R-:W-:-:S03]  /*3710*/  IMAD.WIDE.U32 R24, R26, UR4, R30 ;  /* 0x000000041a187c25 */ /* 0x000fc6000f8e001e */
[----:B------:R-:W-:Y:S01]  /*3720*/  ISETP.LT.OR P4, PT, R28, 0x1, !P1 ;  /* 0x000000011c00780c */ /* 0x000fe20004f81670 */
[----:B------:R-:W-:Y:S01]  /*3730*/  IMAD R29, R26, UR5, R29 ;  /* 0x000000051a1d7c24 */ /* 0x000fe2000f8e021d */
[----:B------:R-:W-:-:S04]  /*3740*/  IADD3 R24, P2, R24, UR16, RZ ;  /* 0x0000001018187c10 */ /* 0x000fc8000ff5e0ff */
[----:B------:R-:W-:-:S07]  /*3750*/  IADD3.X R25, R25, UR17, R29, P2, !PT ;  /* 0x0000001119197c10 */ /* 0x000fce00097fe41d */
[----:B------:R-:W-:Y:S05]  /*3760*/  @P4 BRA `(.L_x_41) ;  /* 0x0000000000044947 */ /* 0x000fea0003800000 */
[----:B------:R1:W5:Y:S02]  /*3770*/  LDG.E.U8 R0, desc[UR20][R24.64] ;  /* 0x0000001418007981 */ /* 0x000364000c1e1100 */
.L_x_41:
[----:B------:R-:W-:Y:S05]  /*3780*/  BSYNC B1 ;  /* 0x0000000000017941 */ /* 0x000fea0003800000 */
.L_x_40:
[----:B-----5:R-:W-:Y:S01]  /*3790*/  LOP3.LUT R0, R0, 0xff, RZ, 0xc0, !PT ;  /* 0x000000ff00007812 */ /* 0x020fe200078ec0ff */
[----:B------:R-:W-:Y:S01]  /*37a0*/  BSSY B1, `(.L_x_42) ;  /* 0x000000b000017945 */ /* 0x000fe20003800000 */
[----:B------:R-:W-:Y:S02]  /*37b0*/  ISETP.LT.OR P3, PT, R28, 0x2, !P1 ;  /* 0x000000021c00780c */ /* 0x000fe40004f61670 */
[----:B------:R-:W-:-:S05]  /*37c0*/  F2FP.F16.E5M2.UNPACK_B R0, R0 ;  /* 0x00000000ff00723e */ /* 0x000fca00020004ff */
[----:B------:R-:W-:-:S05]  /*37d0*/  HADD2.F32 R29, -RZ, R0.H0_H0 ;  /* 0x20000000ff1d7230 */ /* 0x000fca0000004100 */
[----:B------:R-:W-:-:S04]  /*37e0*/  FMUL R0, R29, R10 ;  /* 0x0000000a1d007220 */ /* 0x000fc80000400000 */
[----:B--2---:R-:W-:-:S05]  /*37f0*/  FFMA R0, R143, R7, R0 ;  /* 0x000000078f007223 */ /* 0x004fca0000000000 */
[----:B------:R-:W-:Y:S02]  /*3800*/  F2FP.SATFINITE.E5M2.F32.PACK_AB_MERGE_C R29, RZ, R0, RZ ;  /* 0x00000000ff1d723e */ /* 0x000fe400048060ff */
[----:B------:R-:W-:-:S03]  /*3810*/  PRMT R0, RZ, 0x7610, R0 ;  /* 0x00007610ff007816 */ /* 0x000fc60000000000 */
[----:B------:R2:W-:Y:S01]  /*3820*/  @!P4 STG.E.U8 desc[UR20][R12.64], R29 ;  /* 0x0000001d0c00c986 */ /* 0x0005e2000c101114 */
[----:B------:R-:W-:Y:S05]  /*3830*/  @P3 BRA `(.L_x_43) ;  /* 0x0000000000043947 */ /* 0x000fea0003800000 */
[----:B------:R3:W5:Y:S02]  /*3840*/  LDG.E.U8 R0, desc[UR20][R24.64+0x1] ;  /* 0x0000011418007981 */ /* 0x000764000c1e1100 */
.L_x_43:
[----:B------:R-:W-:Y:S05]  /*3850*/  BSYNC B1 ;  /* 0x0000000000017941 */ /* 0x000fea0003800000 */
.L_x_42:
[----:B-----5:R-:W-:Y:S01]  /*3860*/  LOP3.LUT R0, R0, 0xff, RZ, 0xc0, !PT ;  /* 0x000000ff00007812 */ /* 0x020fe200078ec0ff */
[----:B------:R-:W-:Y:S01]  /*3870*/  BSSY B1, `(.L_x_44) ;  /* 0x0000013000017945 */ /* 0x000fe20003800000 */
[----:B------:R-:W-:Y:S02]  /*3880*/  IADD3 R33, P2, R26, 0x8, RZ ;  /* 0x000000081a217810 */ /* 0x000fe40007f5e0ff */
[----:B------:R-:W-:-:S03]  /*3890*/  F2FP.F16.E5M2.UNPACK_B R0, R0 ;  /* 0x00000000ff00723e */ /* 0x000fc600020004ff */
[----:B------:R-:W-:Y:S01]  /*38a0*/  IMAD.X R26, RZ, RZ, R27, P2 ;  /* 0x000000ffff1a7224 */ /* 0x000fe200010e061b */
[----:B------:R-:W-:Y:S01]  /*38b0*/  ISETP.GE.AND P2, PT, R32, 0x9, PT ;  /* 0x000000092000780c */ /* 0x000fe20003f46270 */
[----:B--2---:R-:W-:Y:S01]  /*38c0*/  HADD2.F32 R29, -RZ, R0.H0_H0 ;  /* 0x20000000ff1d7230 */ /* 0x004fe20000004100 */
[----:B------:R-:W-:Y:S01]  /*38d0*/  PRMT R0, RZ, 0x7610, R0 ;  /* 0x00007610ff007816 */ /* 0x000fe20000000000 */
[----:B------:R-:W-:Y:S01]  /*38e0*/  IMAD R26, R26, UR4, RZ ;  /* 0x000000041a1a7c24 */ /* 0x000fe2000f8e02ff */
[----:B------:R-:W-:Y:S01]  /*38f0*/  ISETP.LT.OR P5, PT, R28, 0x1, !P2 ;  /* 0x000000011c00780c */ /* 0x000fe200057a1670 */
[----:B------:R-:W-:-:S04]  /*3900*/  IMAD.WIDE.U32 R30, R33, UR4, R30 ;  /* 0x00000004211e7c25 */ /* 0x000fc8000f8e001e */
[----:B------:R-:W-:Y:S01]  /*3910*/  FMUL R29, R29, R10 ;  /* 0x0000000a1d1d7220 */ /* 0x000fe20000400000 */
[----:B------:R-:W-:-:S03]  /*3920*/  IMAD R33, R33, UR5, R26 ;  /* 0x0000000521217c24 */ /* 0x000fc6000f8e021a */
[----:B------:R-:W-:Y:S01]  /*3930*/  FFMA R29, R144, R7, R29 ;  /* 0x00000007901d7223 */ /* 0x000fe2000000001d */
[----:B------:R-:W-:-:S04]  /*3940*/  IADD3 R26, P4, R30, UR16, RZ ;  /* 0x000000101e1a7c10 */ /* 0x000fc8000ff9e0ff */
[----:B------:R-:W-:Y:S02]  /*3950*/  F2FP.SATFINITE.E5M2.F32.PACK_AB_MERGE_C R29, RZ, R29, RZ ;  /* 0x0000001dff1d723e */ /* 0x000fe400048060ff */
[----:B------:R-:W-:-:S03]  /*3960*/  IADD3.X R27, R31, UR17, R33, P4, !PT ;  /* 0x000000111f1b7c10 */ /* 0x000fc6000a7fe421 */
[----:B------:R2:W-:Y:S01]  /*3970*/  @!P3 STG.E.U8 desc[UR20][R12.64+0x1], R29 ;  /* 0x0000011d0c00b986 */ /* 0x0005e2000c101114 */
[----:B------:R-:W-:Y:S05]  /*3980*/  @P5 BRA `(.L_x_45) ;  /* 0x0000000000045947 */ /* 0x000fea0003800000 */
[----:B------:R4:W5:Y:S02]  /*3990*/  LDG.E.U8 R0, desc[UR20][R26.64] ;  /* 0x000000141a007981 */ /* 0x000964000c1e1100 */
.L_x_45:
[----:B------:R-:W-:Y:S05]  /*39a0*/  BSYNC B1 ;  /* 0x0000000000017941 */ /* 0x000fea0003800000 */
.L_x_44:
[----:B-----5:R-:W-:Y:S01]  /*39b0*/  LOP3.LUT R0, R0, 0xff, RZ, 0xc0, !PT ;  /* 0x000000ff00007812 */ /* 0x020fe200078ec0ff */
[----:B------:R-:W-:Y:S01]  /*39c0*/  BSSY B1, `(.L_x_46) ;  /* 0x000000b000017945 */ /* 0x000fe20003800000 */
[----:B------:R-:W-:Y:S02]  /*39d0*/  ISETP.LT.OR P3, PT, R28, 0x2, !P2 ;  /* 0x000000021c00780c */ /* 0x000fe40005761670 */
[----:B------:R-:W-:-:S05]  /*39e0*/  F2FP.F16.E5M2.UNPACK_B R0, R0 ;  /* 0x00000000ff00723e */ /* 0x000fca00020004ff */
[----:B--2---:R-:W-:-:S05]  /*39f0*/  HADD2.F32 R29, -RZ, R0.H0_H0 ;  /* 0x20000000ff1d7230 */ /* 0x004fca0000004100 */
[----:B------:R-:W-:-:S04]  /*3a00*/  FMUL R0, R29, R10 ;  /* 0x0000000a1d007220 */ /* 0x000fc80000400000 */
[----:B------:R-:W-:-:S05]  /*3a10*/  FFMA R0, R141, R7, R0 ;  /* 0x000000078d007223 */ /* 0x000fca0000000000 */
[----:B------:R-:W-:Y:S02]  /*3a20*/  F2FP.SATFINITE.E5M2.F32.PACK_AB_MERGE_C R29, RZ, R0, RZ ;  /* 0x00000000ff1d723e */ /* 0x000fe400048060ff */
[----:B------:R-:W-:-:S03]  /*3a30*/  PRMT R0, RZ, 0x7610, R0 ;  /* 0x00007610ff007816 */ /* 0x000fc60000000000 */
[----:B------:R2:W-:Y:S01]  /*3a40*/  @!P5 STG.E.U8 desc[UR20][R4.64], R29 ;  /* 0x0000001d0400d986 */ /* 0x0005e2000c101114 */
[----:B------:R-:W-:Y:S05]  /*3a50*/  @P3 BRA `(.L_x_47) ;  /* 0x0000000000043947 */ /* 0x000fea0003800000 */
[----:B------:R0:W5:Y:S02]  /*3a60*/  LDG.E.U8 R0, desc[UR20][R26.64+0x1] ;  /* 0x000001141a007981 */ /* 0x000164000c1e1100 */
.L_x_47:
[----:B------:R-:W-:Y:S05]  /*3a70*/  BSYNC B1 ;  /* 0x0000000000017941 */ /* 0x000fea0003800000 */
.L_x_46:
[----:B-----5:R-:W-:Y:S01]  /*3a80*/  LOP3.LUT R0, R0, 0xff, RZ, 0xc0, !PT ;  /* 0x000000ff00007812 */ /* 0x020fe200078ec0ff */
[----:B------:R-:W-:Y:S01]  /*3a90*/  BSSY B1, `(.L_x_48) ;  /* 0x000000b000017945 */ /* 0x000fe20003800000 */
[----:B------:R-:W-:Y:S02]  /*3aa0*/  ISETP.LT.OR P4, PT, R28, 0x9, !P1 ;  /* 0x000000091c00780c */ /* 0x000fe40004f81670 */
[----:B------:R-:W-:-:S05]  /*3ab0*/  F2FP.F16.E5M2.UNPACK_B R0, R0 ;  /* 0x00000000ff00723e */ /* 0x000fca00020004ff */
[----:B--2---:R-:W-:Y:S01]  /*3ac0*/  HADD2.F32 R29, -RZ, R0.H0_H0 ;  /* 0x20000000ff1d7230 */ /* 0x004fe20000004100 */
[----:B------:R-:W-:-:S04]  /*3ad0*/  PRMT R0, RZ, 0x7610, R0 ;  /* 0x00007610ff007816 */ /* 0x000fc80000000000 */
[----:B------:R-:W-:-:S04]  /*3ae0*/  FMUL R29, R29, R10 ;  /* 0x0000000a1d1d7220 */ /* 0x000fc80000400000 */
[----:B------:R-:W-:-:S05]  /*3af0*/  FFMA R29, R142, R7, R29 ;  /* 0x000000078e1d7223 */ /* 0x000fca000000001d */
[----:B------:R-:W-:-:S05]  /*3b00*/  F2FP.SATFINITE.E5M2.F32.PACK_AB_MERGE_C R29, RZ, R29, RZ ;  /* 0x0000001dff1d723e */ /* 0x000fca00048060ff */
[----:B------:R2:W-:Y:S01]  /*3b10*/  @!P3 STG.E.U8 desc[UR20][R4.64+0x1], R29 ;  /* 0x0000011d0400b986 */ /* 0x0005e2000c101114 */
[----:B------:R-:W-:Y:S05]  /*3b20*/  @P4 BRA `(.L_x_49) ;  /* 0x0000000000044947 */ /* 0x000fea0003800000 */
[----:B------:R0:W5:Y:S02]  /*3b30*/  LDG.E.U8 R0, desc[UR20][R24.64+0x8] ;  /* 0x0000081418007981 */ /* 0x000164000c1e1100 */
.L_x_49:
[----:B------:R-:W-:Y:S05]  /*3b40*/  BSYNC B1 ;  /* 0x0000000000017941 */ /* 0x000fea0003800000 */
.L_x_48:
        /* <DEDUP_REMOVED lines=12> */
.L_x_51:
[----:B------:R-:W-:Y:S05]  /*3c10*/  BSYNC B1 ;  /* 0x0000000000017941 */ /* 0x000fea0003800000 */
.L_x_50:
        /* <DEDUP_REMOVED lines=12> */
.L_x_53:
[----:B------:R-:W-:Y:S05]  /*3ce0*/  BSYNC B1 ;  /* 0x0000000000017941 */ /* 0x000fea0003800000 */
.L_x_52:
        /* <DEDUP_REMOVED lines=12> */
.L_x_55:
[----:B------:R-:W-:Y:S05]  /*3db0*/  BSYNC B1 ;  /* 0x0000000000017941 */ /* 0x000fea0003800000 */
.L_x_54:
        /* <DEDUP_REMOVED lines=12> */
.L_x_57:
[----:B------:R-:W-:Y:S05]  /*3e80*/  BSYNC B1 ;  /* 0x0000000000017941 */ /* 0x000fea0003800000 */
.L_x_56:
        /* <DEDUP_REMOVED lines=12> */
.L_x_59:
[----:B------:R-:W-:Y:S05]  /*3f50*/  BSYNC B1 ;  /* 0x0000000000017941 */ /* 0x000fea0003800000 */
.L_x_58:
        /* <DEDUP_REMOVED lines=12> */
.L_x_61:
[----:B------:R-:W-:Y:S05]  /*4020*/  BSYNC B1 ;  /* 0x0000000000017941 */ /* 0x000fea0003800000 */
.L_x_60:
        /* <DEDUP_REMOVED lines=12> */
.L_x_63:
[----:B------:R-:W-:Y:S05]  /*40f0*/  BSYNC B1 ;  /* 0x0000000000017941 */ /* 0x000fea0003800000 */
.L_x_62:
        /* <DEDUP_REMOVED lines=12> */
.L_x_65:
[----:B------:R-:W-:Y:S05]  /*41c0*/  BSYNC B1 ;  /* 0x0000000000017941 */ /* 0x000fea0003800000 */
.L_x_64:
        /* <DEDUP_REMOVED lines=12> */
.L_x_67:
[----:B------:R-:W-:Y:S05]  /*4290*/  BSYNC B1 ;  /* 0x0000000000017941 */ /* 0x000fea0003800000 */
.L_x_66:
        /* <DEDUP_REMOVED lines=12> */
.L_x_69:
[----:B------:R-:W-:Y:S05]  /*4360*/  BSYNC B1 ;  /* 0x0000000000017941 */ /* 0x000fea0003800000 */
.L_x_68:
        /* <DEDUP_REMOVED lines=12> */
.L_x_71:
[----:B------:R-:W-:Y:S05]  /*4430*/  BSYNC B1 ;  /* 0x0000000000017941 */ /* 0x000fea0003800000 */
.L_x_70:
        /* <DEDUP_REMOVED lines=12> */
.L_x_73:
[----:B------:R-:W-:Y:S05]  /*4500*/  BSYNC B1 ;  /* 0x0000000000017941 */ /* 0x000fea0003800000 */
.L_x_72:
        /* <DEDUP_REMOVED lines=12> */
.L_x_75:
[----:B------:R-:W-:Y:S05]  /*45d0*/  BSYNC B1 ;  /* 0x0000000000017941 */ /* 0x000fea0003800000 */
.L_x_74:
        /* <DEDUP_REMOVED lines=12> */
.L_x_77:
[----:B------:R-:W-:Y:S05]  /*46a0*/  BSYNC B1 ;  /* 0x0000000000017941 */ /* 0x000fea0003800000 */
.L_x_76:
        /* <DEDUP_REMOVED lines=12> */
.L_x_79:
[----:B------:R-:W-:Y:S05]  /*4770*/  BSYNC B1 ;  /* 0x0000000000017941 */ /* 0x000fea0003800000 */
.L_x_78:
        /* <DEDUP_REMOVED lines=12> */
.L_x_81:
[----:B------:R-:W-:Y:S05]  /*4840*/  BSYNC B1 ;  /* 0x0000000000017941 */ /* 0x000fea0003800000 */
.L_x_80:
        /* <DEDUP_REMOVED lines=12> */
.L_x_83:
[----:B------:R-:W-:Y:S05]  /*4910*/  BSYNC B1 ;  /* 0x0000000000017941 */ /* 0x000fea0003800000 */
.L_x_82:
        /* <DEDUP_REMOVED lines=12> */
.L_x_85:
[----:B------:R-:W-:Y:S05]  /*49e0*/  BSYNC B1 ;  /* 0x0000000000017941 */ /* 0x000fea0003800000 */
.L_x_84:
        /* <DEDUP_REMOVED lines=12> */
.L_x_87:
[----:B------:R-:W-:Y:S05]  /*4ab0*/  BSYNC B1 ;  /* 0x0000000000017941 */ /* 0x000fea0003800000 */
.L_x_86:
        /* <DEDUP_REMOVED lines=12> */
.L_x_89:
[----:B------:R-:W-:Y:S05]  /*4b80*/  BSYNC B1 ;  /* 0x0000000000017941 */ /* 0x000fea0003800000 */
.L_x_88:
        /* <DEDUP_REMOVED lines=12> */
.L_x_91:
[----:B------:R-:W-:Y:S05]  /*4c50*/  BSYNC B1 ;  /* 0x0000000000017941 */ /* 0x000fea0003800000 */
.L_x_90:
        /* <DEDUP_REMOVED lines=12> */
.L_x_93:
[----:B------:R-:W-:Y:S05]  /*4d20*/  BSYNC B1 ;  /* 0x0000000000017941 */ /* 0x000fea0003800000 */
.L_x_92:
        /* <DEDUP_REMOVED lines=12> */
.L_x_95:
[----:B------:R-:W-:Y:S05]  /*4df0*/  BSYNC B1 ;  /* 0x0000000000017941 */ /* 0x000fea0003800000 */
.L_x_94:
        /* <DEDUP_REMOVED lines=12> */
.L_x_97:
[----:B------:R-:W-:Y:S05]  /*4ec0*/  BSYNC B1 ;  /* 0x0000000000017941 */ /* 0x000fea0003800000 */
.L_x_96:
        /* <DEDUP_REMOVED lines=12> */
.L_x_99:
[----:B------:R-:W-:Y:S05]  /*4f90*/  BSYNC B1 ;  /* 0x0000000000017941 */ /* 0x000fea0003800000 */
.L_x_98:
        /* <DEDUP_REMOVED lines=12> */
.L_x_101:
[----:B------:R-:W-:Y:S05]  /*5060*/  BSYNC B1 ;  /* 0x0000000000017941 */ /* 0x000fea0003800000 */
.L_x_100:
        /* <DEDUP_REMOVED lines=12> */
.L_x_103:
[----:B------:R-:W-:Y:S05]  /*5130*/  BSYNC B1 ;  /* 0x0000000000017941 */ /* 0x000fea0003800000 */
.L_x_102:
        /* <DEDUP_REMOVED lines=12> */
.L_x_105:
[----:B------:R-:W-:Y:S05]  /*5200*/  BSYNC B1 ;  /* 0x0000000000017941 */ /* 0x000fea0003800000 */
.L_x_104:
        /* <DEDUP_REMOVED lines=12> */
.L_x_107:
[----:B------:R-:W-:Y:S05]  /*52d0*/  BSYNC B1 ;  /* 0x0000000000017941 */ /* 0x000fea0003800000 */
.L_x_106:
        /* <DEDUP_REMOVED lines=12> */
.L_x_109:
[----:B------:R-:W-:Y:S05]  /*53a0*/  BSYNC B1 ;  /* 0x0000000000017941 */ /* 0x000fea0003800000 */
.L_x_108:
        /* <DEDUP_REMOVED lines=12> */
.L_x_111:
[----:B------:R-:W-:Y:S05]  /*5470*/  BSYNC B1 ;  /* 0x0000000000017941 */ /* 0x000fea0003800000 */
.L_x_110:
        /* <DEDUP_REMOVED lines=12> */
.L_x_113:
[----:B------:R-:W-:Y:S05]  /*5540*/  BSYNC B1 ;  /* 0x0000000000017941 */ /* 0x000fea0003800000 */
.L_x_112:
        /* <DEDUP_REMOVED lines=12> */
.L_x_115:
[----:B------:R-:W-:Y:S05]  /*5610*/  BSYNC B1 ;  /* 0x0000000000017941 */ /* 0x000fea0003800000 */
.L_x_114:
        /* <DEDUP_REMOVED lines=12> */
.L_x_117:
[----:B------:R-:W-:Y:S05]  /*56e0*/  BSYNC B1 ;  /* 0x0000000000017941 */ /* 0x000fea0003800000 */
.L_x_116:
        /* <DEDUP_REMOVED lines=12> */
.L_x_119:
[----:B------:R-:W-:Y:S05]  /*57b0*/  BSYNC B1 ;  /* 0x0000000000017941 */ /* 0x000fea0003800000 */
.L_x_118:
        /* <DEDUP_REMOVED lines=12> */
.L_x_121:
[----:B------:R-:W-:Y:S05]  /*5880*/  BSYNC B1 ;  /* 0x0000000000017941 */ /* 0x000fea0003800000 */
.L_x_120:
        /* <DEDUP_REMOVED lines=12> */
.L_x_123:
[----:B------:R-:W-:Y:S05]  /*5950*/  BSYNC B1 ;  /* 0x0000000000017941 */ /* 0x000fea0003800000 */
.L_x_122:
        /* <DEDUP_REMOVED lines=12> */
.L_x_125:
[----:B------:R-:W-:Y:S05]  /*5a20*/  BSYNC B1 ;  /* 0x0000000000017941 */ /* 0x000fea0003800000 */
.L_x_124:
        /* <DEDUP_REMOVED lines=12> */
.L_x_127:
[----:B------:R-:W-:Y:S05]  /*5af0*/  BSYNC B1 ;  /* 0x0000000000017941 */ /* 0x000fea0003800000 */
.L_x_126:
        /* <DEDUP_REMOVED lines=12> */
.L_x_129:
[----:B------:R-:W-:Y:S05]  /*5bc0*/  BSYNC B1 ;  /* 0x0000000000017941 */ /* 0x000fea0003800000 */
.L_x_128:
        /* <DEDUP_REMOVED lines=12> */
.L_x_131:
[----:B------:R-:W-:Y:S05]  /*5c90*/  BSYNC B1 ;  /* 0x0000000000017941 */ /* 0x000fea0003800000 */
.L_x_130:
        /* <DEDUP_REMOVED lines=12> */
.L_x_133:
[----:B------:R-:W-:Y:S05]  /*5d60*/  BSYNC B1 ;  /* 0x0000000000017941 */ /* 0x000fea0003800000 */
.L_x_132:
        /* <DEDUP_REMOVED lines=12> */
.L_x_135:
[----:B------:R-:W-:Y:S05]  /*5e30*/  BSYNC B1 ;  /* 0x0000000000017941 */ /* 0x000fea0003800000 */
.L_x_134:
        /* <DEDUP_REMOVED lines=12> */
.L_x_137:
[----:B------:R-:W-:Y:S05]  /*5f00*/  BSYNC B1 ;  /* 0x0000000000017941 */ /* 0x000fea0003800000 */
.L_x_136:
        /* <DEDUP_REMOVED lines=12> */
.L_x_139:
[----:B------:R-:W-:Y:S05]  /*5fd0*/  BSYNC B1 ;  /* 0x0000000000017941 */ /* 0x000fea0003800000 */
.L_x_138:
        /* <DEDUP_REMOVED lines=12> */
.L_x_141:
[----:B------:R-:W-:Y:S05]  /*60a0*/  BSYNC B1 ;  /* 0x0000000000017941 */ /* 0x000fea0003800000 */
.L_x_140:
        /* <DEDUP_REMOVED lines=12> */
.L_x_143:
[----:B------:R-:W-:Y:S05]  /*6170*/  BSYNC B1 ;  /* 0x0000000000017941 */ /* 0x000fea0003800000 */
.L_x_142:
        /* <DEDUP_REMOVED lines=12> */
.L_x_145:
[----:B------:R-:W-:Y:S05]  /*6240*/  BSYNC B1 ;  /* 0x0000000000017941 */ /* 0x000fea0003800000 */
.L_x_144:
        /* <DEDUP_REMOVED lines=12> */
.L_x_147:
[----:B------:R-:W-:Y:S05]  /*6310*/  BSYNC B1 ;  /* 0x0000000000017941 */ /* 0x000fea0003800000 */
.L_x_146:
        /* <DEDUP_REMOVED lines=12> */
.L_x_149:
[----:B------:R-:W-:Y:S05]  /*63e0*/  BSYNC B1 ;  /* 0x0000000000017941 */ /* 0x000fea0003800000 */
.L_x_148:
        /* <DEDUP_REMOVED lines=12> */
.L_x_151:
[----:B------:R-:W-:Y:S05]  /*64b0*/  BSYNC B1 ;  /* 0x0000000000017941 */ /* 0x000fea0003800000 */
.L_x_150:
        /* <DEDUP_REMOVED lines=12> */
.L_x_153:
[----:B------:R-:W-:Y:S05]  /*6580*/  BSYNC B1 ;  /* 0x0000000000017941 */ /* 0x000fea0003800000 */
.L_x_152:
        /* <DEDUP_REMOVED lines=12> */
.L_x_155:
[----:B------:R-:W-:Y:S05]  /*6650*/  BSYNC B1 ;  /* 0x0000000000017941 */ /* 0x000fea0003800000 */
.L_x_154:
        /* <DEDUP_REMOVED lines=12> */
.L_x_157:
[----:B------:R-:W-:Y:S05]  /*6720*/  BSYNC B1 ;  /* 0x0000000000017941 */ /* 0x000fea0003800000 */
.L_x_156:
        /* <DEDUP_REMOVED lines=12> */
.L_x_159:
[----:B------:R-:W-:Y:S05]  /*67f0*/  BSYNC B1 ;  /* 0x0000000000017941 */ /* 0x000fea0003800000 */
.L_x_158:
        /* <DEDUP_REMOVED lines=12> */
.L_x_161:
[----:B------:R-:W-:Y:S05]  /*68c0*/  BSYNC B1 ;  /* 0x0000000000017941 */ /* 0x000fea0003800000 */
.L_x_160:
        /* <DEDUP_REMOVED lines=12> */
.L_x_163:
[----:B------:R-:W-:Y:S05]  /*6990*/  BSYNC B1 ;  /* 0x0000000000017941 */ /* 0x000fea0003800000 */
.L_x_162:
        /* <DEDUP_REMOVED lines=12> */
.L_x_165:
[----:B------:R-:W-:Y:S05]  /*6a60*/  BSYNC B1 ;  /* 0x0000000000017941 */ /* 0x000fea0003800000 */
.L_x_164:
        /* <DEDUP_REMOVED lines=12> */
.L_x_167:
[----:B------:R-:W-:Y:S05]  /*6b30*/  BSYNC B1 ;  /* 0x0000000000017941 */ /* 0x000fea0003800000 */
.L_x_166:
[----:B------:R-:W-:Y:S05]  /*6b40*/  @P2 BRA `(.L_x_168) ;  /* 0x0000001000282947 */ /* 0x000fea0003800000 */
[----:B-----5:R-:W-:-:S04]  /*6b50*/  LOP3.LUT R0, R0, 0xff, RZ, 0xc0, !PT ;  /* 0x000000ff00007812 */ /* 0x020fc800078ec0ff */
[----:B------:R-:W-:-:S05]  /*6b60*/  F2FP.F16.E5M2.UNPACK_B R0, R0 ;  /* 0x00000000ff00723e */ /* 0x000fca00020004ff */
[----:B--2---:R-:W-:-:S05]  /*6b70*/  HADD2.F32 R13, -RZ, R0.H0_H0 ;  /* 0x20000000ff0d7230 */ /* 0x004fca0000004100 */
[----:B------:R-:W-:-:S04]  /*6b80*/  FMUL R13, R13, R10 ;  /* 0x0000000a0d0d7220 */ /* 0x000fc80000400000 */
[----:B------:R-:W-:-:S05]  /*6b90*/  FFMA R13, R20, R7, R13 ;  /* 0x00000007140d7223 */ /* 0x000fca000000000d */
[----:B------:R-:W-:-:S05]  /*6ba0*/  F2FP.SATFINITE.E5M2.F32.PACK_AB_MERGE_C R13, RZ, R13, RZ ;  /* 0x0000000dff0d723e */ /* 0x000fca00048060ff */
[----:B------:R2:W-:Y:S01]  /*6bb0*/  STG.E.U8 desc[UR20][R4.64+0x79], R13 ;  /* 0x0000790d04007986 */ /* 0x0005e2000c101114 */
[----:B------:R-:W-:Y:S05]  /*6bc0*/  BRA `(.L_x_168) ;  /* 0x0000001000087947 */ /* 0x000fea0003800000 */
.L_x_39:
[----:B------:R-:W-:Y:S01]  /*6bd0*/  ISETP.GE.AND P2, PT, R32, 0x1, PT ;  /* 0x000000012000780c */ /* 0x000fe20003f46270 */
[-C--:B--2---:R-:W-:Y:S01]  /*6be0*/  FMUL R143, R143, R7.reuse ;  /* 0x000000078f8f7220 */ /* 0x084fe20000400000 */
[-C--:B------:R-:W-:Y:S01]  /*6bf0*/  FMUL R144, R144, R7.reuse ;  /* 0x0000000790907220 */ /* 0x080fe20000400000 */
[----:B------:R-:W-:Y:S01]  /*6c00*/  ISETP.GE.AND P1, PT, R32, 0x9, PT ;  /* 0x000000092000780c */ /* 0x000fe20003f26270 */
[-C--:B------:R-:W-:Y:S01]  /*6c10*/  FMUL R141, R141, R7.reuse ;  /* 0x000000078d8d7220 */ /* 0x080fe20000400000 */
[----:B------:R-:W-:Y:S01]  /*6c20*/  ISETP.LT.OR P4, PT, R28, 0x1, !P2 ;  /* 0x000000011c00780c */ /* 0x000fe20005781670 */
[-C--:B------:R-:W-:Y:S01]  /*6c30*/  FMUL R142, R142, R7.reuse ;  /* 0x000000078e8e7220 */ /* 0x080fe20000400000 */
[----:B------:R-:W-:Y:S01]  /*6c40*/  ISETP.LT.OR P5, PT, R28, 0x2, !P2 ;  /* 0x000000021c00780c */ /* 0x000fe200057a1670 */
[----:B------:R-:W-:Y:S01]  /*6c50*/  FMUL R139, R139, R7 ;  /* 0x000000078b8b7220 */ /* 0x000fe20000400000 */
[----:B------:R-:W-:Y:S01]  /*6c60*/  F2FP.SATFINITE.E5M2.F32.PACK_AB_MERGE_C R143, RZ, R143, RZ ;  /* 0x0000008fff8f723e */ /* 0x000fe200048060ff */
[-C--:B------:R-:W-:Y:S01]  /*6c70*/  FMUL R140, R140, R7.reuse ;  /* 0x000000078c8c7220 */ /* 0x080fe20000400000 */
[----:B------:R-:W-:Y:S01]  /*6c80*/  F2FP.SATFINITE.E5M2.F32.PACK_AB_MERGE_C R25, RZ, R144, RZ ;  /* 0x00000090ff19723e */ /* 0x000fe200048060ff */
[-C--:B------:R-:W-:Y:S01]  /*6c90*/  FMUL R137, R137, R7.reuse ;  /* 0x0000000789897220 */ /* 0x080fe20000400000 */
[----:B------:R-:W-:Y:S01]  /*6ca0*/  ISETP.LT.OR P3, PT, R28, 0x1, !P1 ;  /* 0x000000011c00780c */ /* 0x000fe20004f61670 */
[-C--:B------:R-:W-:Y:S01]  /*6cb0*/  FMUL R138, R138, R7.reuse ;  /* 0x000000078a8a7220 */ /* 0x080fe20000400000 */
[C---:B------:R-:W-:Y:S01]  /*6cc0*/  ISETP.LT.OR P6, PT, R28.reuse, 0xa, !P2 ;  /* 0x0000000a1c00780c */ /* 0x040fe200057c1670 */
[----:B------:R-:W-:Y:S01]  /*6cd0*/  FMUL R135, R135, R7 ;  /* 0x0000000787877220 */ /* 0x000fe20000400000 */
[----:B------:R-:W-:Y:S01]  /*6ce0*/  F2FP.SATFINITE.E5M2.F32.PACK_AB_MERGE_C R141, RZ, R141, RZ ;  /* 0x0000008dff8d723e */ /* 0x000fe200048060ff */
[----:B------:R-:W-:Y:S01]  /*6cf0*/  @!P4 STG.E.U8 desc[UR20][R12.64], R143 ;  /* 0x0000008f0c00c986 */ /* 0x000fe2000c101114 */
[----:B------:R-:W-:Y:S01]  /*6d00*/  ISETP.LT.OR P4, PT, R28, 0x2, !P1 ;  /* 0x000000021c00780c */ /* 0x000fe20004f81670 */
[-C--:B------:R-:W-:Y:S01]  /*6d10*/  FMUL R136, R136, R7.reuse ;  /* 0x0000000788887220 */ /* 0x080fe20000400000 */
[----:B------:R-:W-:Y:S01]  /*6d20*/  F2FP.SATFINITE.E5M2.F32.PACK_AB_MERGE_C R27, RZ, R142, RZ ;  /* 0x0000008eff1b723e */ /* 0x000fe200048060ff */
[----:B------:R1:W-:Y:S01]  /*6d30*/  @!P5 STG.E.U8 desc[UR20][R12.64+0x1], R25 ;  /* 0x000001190c00d986 */ /* 0x0003e2000c101114 */
[C---:B------:R-:W-:Y:S01]  /*6d40*/  ISETP.LT.OR P5, PT, R28.reuse, 0x9, !P2 ;  /* 0x000000091c00780c */ /* 0x040fe200057a1670 */
[----:B------:R-:W-:Y:S01]  /*6d50*/  FMUL R133, R133, R7 ;  /* 0x0000000785857220 */ /* 0x000fe20000400000 */
[----:B------:R-:W-:Y:S01]  /*6d60*/  F2FP.SATFINITE.E5M2.F32.PACK_AB_MERGE_C R139, RZ, R139, RZ ;  /* 0x0000008bff8b723e */ /* 0x000fe200048060ff */
[----:B------:R-:W-:Y:S01]  /*6d70*/  @!P3 STG.E.U8 desc[UR20][R4.64], R141 ;  /* 0x0000008d0400b986 */ /* 0x000fe2000c101114 */
[----:B------:R-:W-:Y:S01]  /*6d80*/  ISETP.LT.OR P3, PT, R28, 0x9, !P1 ;  /* 0x000000091c00780c */ /* 0x000fe20004f61670 */
[----:B------:R-:W-:Y:S01]  /*6d90*/  FMUL R134, R134, R7 ;  /* 0x0000000786867220 */ /* 0x000fe20000400000 */
[----:B------:R-:W-:Y:S01]  /*6da0*/  F2FP.SATFINITE.E5M2.F32.PACK_AB_MERGE_C R137, RZ, R137, RZ ;  /* 0x00000089ff89723e */ /* 0x000fe200048060ff */
[----:B------:R-:W-:Y:S01]  /*6db0*/  FMUL R131, R131, R7 ;  /* 0x0000000783837220 */ /* 0x000fe20000400000 */
[----:B------:R-:W-:Y:S01]  /*6dc0*/  F2FP.SATFINITE.E5M2.F32.PACK_AB_MERGE_C R135, RZ, R135, RZ ;  /* 0x00000087ff87723e */ /* 0x000fe200048060ff */
[----:B------:R2:W-:Y:S01]  /*6dd0*/  @!P4 STG.E.U8 desc[UR20][R4.64+0x1], R27 ;  /* 0x0000011b0400c986 */ /* 0x0005e2000c101114 */
[----:B------:R-:W-:Y:S01]  /*6de0*/  ISETP.LT.OR P4, PT, R28, 0xa, !P1 ;  /* 0x0000000a1c00780c */ /* 0x000fe20004f81670 */
[-C--:B------:R-:W-:Y:S01]  /*6df0*/  FMUL R132, R132, R7.reuse ;  /* 0x0000000784847220 */ /* 0x080fe20000400000 */
[----:B-1----:R-:W-:Y:S01]  /*6e00*/  F2FP.SATFINITE.E5M2.F32.PACK_AB_MERGE_C R25, RZ, R140, RZ ;  /* 0x0000008cff19723e */ /* 0x002fe200048060ff */
[----:B------:R-:W-:Y:S01]  /*6e10*/  @!P5 STG.E.U8 desc[UR20][R12.64+0x8], R139 ;  /* 0x0000088b0c00d986 */ /* 0x000fe2000c101114 */
[C---:B------:R-:W-:Y:S01]  /*6e20*/  ISETP.LT.OR P5, PT, R28.reuse, 0x11, !P2 ;  /* 0x000000111c00780c */ /* 0x040fe200057a1670 */
[----:B------:R-:W-:Y:S01]  /*6e30*/  FMUL R129, R129, R7 ;  /* 0x0000000781817220 */ /* 0x000fe20000400000 */
[----:B------:R-:W-:Y:S01]  /*6e40*/  F2FP.SATFINITE.E5M2.F32.PACK_AB_MERGE_C R133, RZ, R133, RZ ;  /* 0x00000085ff85723e */ /* 0x000fe200048060ff */
[----:B------:R1:W-:Y:S01]  /*6e50*/  @!P6 STG.E.U8 desc[UR20][R12.64+0x9], R25 ;  /* 0x000009190c00e986 */ /* 0x0003e2000c101114 */
[----:B------:R-:W-:Y:S01]  /*6e60*/  ISETP.LT.OR P6, PT, R28, 0x12, !P2 ;  /* 0x000000121c00780c */ /* 0x000fe200057c1670 */
[----:B------:R-:W-:Y:S01]  /*6e70*/  FMUL R130, R130, R7 ;  /* 0x0000000782827220 */ /* 0x000fe20000400000 */
[----:B------:R-:W-:Y:S01]  /*6e80*/  F2FP.SATFINITE.E5M2.F32.PACK_AB_MERGE_C R131, RZ, R131, RZ ;  /* 0x00000083ff83723e */ /* 0x000fe200048060ff */
[----:B------:R-:W-:Y:S01]  /*6e90*/  @!P3 STG.E.U8 desc[UR20][R4.64+0x8], R137 ;  /* 0x000008890400b986 */ /* 0x000fe2000c101114 */
[----:B--2---:R-:W-:Y:S01]  /*6ea0*/  F2FP.SATFINITE.E5M2.F32.PACK_AB_MERGE_C R27, RZ, R138, RZ ;  /* 0x0000008aff1b723e */ /* 0x004fe200048060ff */
[-C--:B------:R-:W-:Y:S01]  /*6eb0*/  FMUL R127, R127, R7.reuse ;  /* 0x000000077f7f7220 */ /* 0x080fe20000400000 */
[----:B------:R-:W-:Y:S01]  /*6ec0*/  ISETP.LT.OR P3, PT, R28, 0x11, !P1 ;  /* 0x000000111c00780c */ /* 0x000fe20004f61670 */
[----:B------:R-:W-:Y:S01]  /*6ed0*/  FMUL R128, R128, R7 ;  /* 0x0000000780807220 */ /* 0x000fe20000400000 */
[----:B------:R-:W-:Y:S01]  /*6ee0*/  F2FP.SATFINITE.E5M2.F32.PACK_AB_MERGE_C R129, RZ, R129, RZ ;  /* 0x00000081ff81723e */ /* 0x000fe200048060ff */
[----:B------:R2:W-:Y:S01]  /*6ef0*/  @!P4 STG.E.U8 desc[UR20][R4.64+0x9], R27 ;  /* 0x0000091b0400c986 */ /* 0x0005e2000c101114 */
[C---:B------:R-:W-:Y:S01]  /*6f00*/  ISETP.LT.OR P4, PT, R28.reuse, 0x12, !P1 ;  /* 0x000000121c00780c */ /* 0x040fe20004f81670 */
[-C--:B------:R-:W-:Y:S01]  /*6f10*/  FMUL R125, R125, R7.reuse ;  /* 0x000000077d7d7220 */ /* 0x080fe20000400000 */
[----:B-1----:R-:W-:Y:S01]  /*6f20*/  F2FP.SATFINITE.E5M2.F32.PACK_AB_MERGE_C R25, RZ, R136, RZ ;  /* 0x00000088ff19723e */ /* 0x002fe200048060ff */
[----:B------:R-:W-:Y:S01]  /*6f30*/  @!P5 STG.E.U8 desc[UR20][R12.64+0x10], R135 ;  /* 0x000010870c00d986 */ /* 0x000fe2000c101114 */
[----:B------:R-:W-:Y:S01]  /*6f40*/  ISETP.LT.OR P5, PT, R28, 0x19, !P2 ;  /* 0x000000191c00780c */ /* 0x000fe200057a1670 */
[----:B------:R-:W-:Y:S01]  /*6f50*/  FMUL R126, R126, R7 ;  /* 0x000000077e7e7220 */ /* 0x000fe20000400000 */
[----:B------:R-:W-:Y:S01]  /*6f60*/  F2FP.SATFINITE.E5M2.F32.PACK_AB_MERGE_C R127, RZ, R127, RZ ;  /* 0x0000007fff7f723e */ /* 0x000fe200048060ff */
[----:B------:R1:W-:Y:S01]  /*6f70*/  @!P6 STG.E.U8 desc[UR20][R12.64+0x11], R25 ;  /* 0x000011190c00e986 */ /* 0x0003e2000c101114 */
[----:B------:R-:W-:Y:S01]  /*6f80*/  ISETP.LT.OR P6, PT, R28, 0x1a, !P2 ;  /* 0x0000001a1c00780c */ /* 0x000fe200057c1670 */
[-C--:B------:R-:W-:Y:S01]  /*6f90*/  FMUL R123, R123, R7.reuse ;  /* 0x000000077b7b7220 */ /* 0x080fe20000400000 */
[-C--:B------:R-:W-:Y:S01]  /*6fa0*/  FMUL R124, R124, R7.reuse ;  /* 0x000000077c7c7220 */ /* 0x080fe20000400000 */
[----:B--2---:R-:W-:Y:S01]  /*6fb0*/  F2FP.SATFINITE.E5M2.F32.PACK_AB_MERGE_C R27, RZ, R134, RZ ;  /* 0x00000086ff1b723e */ /* 0x004fe200048060ff */
[----:B------:R-:W-:Y:S01]  /*6fc0*/  @!P3 STG.E.U8 desc[UR20][R4.64+0x10], R133 ;  /* 0x000010850400b986 */ /* 0x000fe2000c101114 */
[C---:B------:R-:W-:Y:S01]  /*6fd0*/  ISETP.LT.OR P3, PT, R28.reuse, 0x19, !P1 ;  /* 0x000000191c00780c */ /* 0x040fe20004f61670 */
        /* <DEDUP_REMOVED lines=36> */
[-C--:B------:R-:W-:Y:S01]  /*7220*/  FMUL R111, R111, R7.reuse ;  /* 0x000000076f6f7220 */ /* 0x080fe20000400000 */
[-C--:B------:R-:W-:Y:S01]  /*7230*/  FMUL R112, R112, R7.reuse ;  /* 0x0000000770707220 */ /* 0x080fe20000400000 */
        /* <DEDUP_REMOVED lines=96> */
[-C--:B------:R-:W-:Y:S01]  /*7840*/  FMUL R18, R18, R7.reuse ;  /* 0x0000000712127220 */ /* 0x080fe20000400000 */
[-C--:B------:R-:W-:Y:S01]  /*7850*/  FMUL R19, R19, R7.reuse ;  /* 0x0000000713137220 */ /* 0x080fe20000400000 */
[----:B------:R1:W-:Y:S01]  /*7860*/  @!P6 STG.E.U8 desc[UR20][R12.64+0x51], R25 ;  /* 0x000051190c00e986 */ /* 0x0003e2000c101114 */
[----:B------:R-:W-:Y:S01]  /*7870*/  ISETP.LT.OR P6, PT, R28, 0x5a, !P2 ;  /* 0x0000005a1c00780c */ /* 0x000fe200057c1670 */
[----:B------:R-:W-:Y:S01]  /*7880*/  FMUL R20, R20, R7 ;  /* 0x0000000714147220 */ /* 0x000fe20000400000 */
[----:B------:R-:W-:Y:S01]  /*7890*/  F2FP.SATFINITE.E5M2.F32.PACK_AB_MERGE_C R21, RZ, R21, RZ ;  /* 0x00000015ff15723e */ /* 0x000fe200048060ff */
[----:B------:R-:W-:Y:S01]  /*78a0*/  @!P3 STG.E.U8 desc[UR20][R4.64+0x50], R101 ;  /* 0x000050650400b986 */ /* 0x000fe2000c101114 */
[----:B--2---:R-:W-:-:S02]  /*78b0*/  F2FP.SATFINITE.E5M2.F32.PACK_AB_MERGE_C R27, RZ, R102, RZ ;  /* 0x00000066ff1b723e */ /* 0x004fc400048060ff */
[C---:B------:R-:W-:Y:S02]  /*78c0*/  ISETP.LT.OR P3, PT, R28.reuse, 0x59, !P1 ;  /* 0x000000591c00780c */ /* 0x040fe40004f61670 */
[----:B------:R-:W-:Y:S01]  /*78d0*/  F2FP.SATFINITE.E5M2.F32.PACK_AB_MERGE_C R17, RZ, R17, RZ ;  /* 0x00000011ff11723e */ /* 0x000fe200048060ff */
[----:B------:R2:W-:Y:S01]  /*78e0*/  @!P4 STG.E.U8 desc[UR20][R4.64+0x51], R27 ;  /* 0x0000511b0400c986 */ /* 0x0005e2000c101114 */
[C---:B------:R-:W-:Y:S02]  /*78f0*/  ISETP.LT.OR P4, PT, R28.reuse, 0x5a, !P1 ;  /* 0x0000005a1c00780c */ /* 0x040fe40004f81670 */
[----:B-1----:R-:W-:Y:S01]  /*7900*/  F2FP.SATFINITE.E5M2.F32.PACK_AB_MERGE_C R25, RZ, R100, RZ ;  /* 0x00000064ff19723e */ /* 0x002fe200048060ff */
[----:B------:R-:W-:Y:S01]  /*7910*/  @!P5 STG.E.U8 desc[UR20][R12.64+0x58], R99 ;  /* 0x000058630c00d986 */ /* 0x000fe2000c101114 */
[C---:B------:R-:W-:Y:S02]  /*7920*/  ISETP.LT.OR P5, PT, R28.reuse, 0x61, !P2 ;  /* 0x000000611c00780c */ /* 0x040fe400057a1670 */
[----:B------:R-:W-:Y:S01]  /*7930*/  F2FP.SATFINITE.E5M2.F32.PACK_AB_MERGE_C R19, RZ, R19, RZ ;  /* 0x00000013ff13723e */ /* 0x000fe200048060ff */
[----:B------:R1:W-:Y:S01]  /*7940*/  @!P6 STG.E.U8 desc[UR20][R12.64+0x59], R25 ;  /* 0x000059190c00e986 */ /* 0x0003e2000c101114 */
[----:B------:R-:W-:-:S02]  /*7950*/  ISETP.LT.OR P6, PT, R28, 0x62, !P2 ;  /* 0x000000621c00780c */ /* 0x000fc400057c1670 */
[----:B--2---:R-:W-:Y:S01]  /*7960*/  F2FP.SATFINITE.E5M2.F32.PACK_AB_MERGE_C R27, RZ, R98, RZ ;  /* 0x00000062ff1b723e */ /* 0x004fe200048060ff */
[----:B------:R-:W-:Y:S01]  /*7970*/  @!P3 STG.E.U8 desc[UR20][R4.64+0x58], R97 ;  /* 0x000058610400b986 */ /* 0x000fe2000c101114 */
[----:B------:R-:W-:-:S03]  /*7980*/  ISETP.LT.OR P3, PT, R28, 0x61, !P1 ;  /* 0x000000611c00780c */ /* 0x000fc60004f61670 */
[----:B------:R2:W-:Y:S01]  /*7990*/  @!P4 STG.E.U8 desc[UR20][R4.64+0x59], R27 ;  /* 0x0000591b0400c986 */ /* 0x0005e2000c101114 */
[C---:B------:R-:W-:Y:S02]  /*79a0*/  ISETP.LT.OR P4, PT, R28.reuse, 0x62, !P1 ;  /* 0x000000621c00780c */ /* 0x040fe40004f81670 */
[----:B-1----:R-:W-:Y:S01]  /*79b0*/  F2FP.SATFINITE.E5M2.F32.PACK_AB_MERGE_C R25, RZ, R96, RZ ;  /* 0x00000060ff19723e */ /* 0x002fe200048060ff */
[----:B------:R-:W-:Y:S01]  /*79c0*/  @!P5 STG.E.U8 desc[UR20][R12.64+0x60], R93 ;  /* 0x0000605d0c00d986 */ /* 0x000fe2000c101114 */
[----:B------:R-:W-:-:S03]  /*79d0*/  ISETP.LT.OR P5, PT, R28, 0x69, !P2 ;  /* 0x000000691c00780c */ /* 0x000fc600057a1670 */
[----:B------:R1:W-:Y:S01]  /*79e0*/  @!P6 STG.E.U8 desc[UR20][R12.64+0x61], R25 ;  /* 0x000061190c00e986 */ /* 0x0003e2000c101114 */
[C---:B------:R-:W-:Y:S02]  /*79f0*/  ISETP.LT.OR P6, PT, R28.reuse, 0x6a, !P2 ;  /* 0x0000006a1c00780c */ /* 0x040fe400057c1670 */
        /* <DEDUP_REMOVED lines=16> */
[----:B------:R1:W-:Y:S01]  /*7b00*/  @!P5 STG.E.U8 desc[UR20][R12.64+0x70], R23 ;  /* 0x000070170c00d986 */ /* 0x0003e2000c101114 */
[C---:B------:R-:W-:Y:S02]  /*7b10*/  ISETP.LT.OR P5, PT, R28.reuse, 0x72, !P1 ;  /* 0x000000721c00780c */ /* 0x040fe40004fa1670 */
[C---:B------:R-:W-:Y:S01]  /*7b20*/  ISETP.LT.OR P2, PT, R28.reuse, 0x7a, !P2 ;  /* 0x0000007a1c00780c */ /* 0x040fe20005741670 */
[----:B------:R3:W-:Y:S01]  /*7b30*/  @!P6 STG.E.U8 desc[UR20][R12.64+0x71], R25 ;  /* 0x000071190c00e986 */ /* 0x0007e2000c101114 */
[C---:B------:R-:W-:Y:S02]  /*7b40*/  ISETP.LT.OR P6, PT, R28.reuse, 0x79, !P1 ;  /* 0x000000791c00780c */ /* 0x040fe40004fc1670 */
[----:B------:R-:W-:Y:S01]  /*7b50*/  ISETP.LT.OR P1, PT, R28, 0x7a, !P1 ;  /* 0x0000007a1c00780c */ /* 0x000fe20004f21670 */
[----:B------:R4:W-:Y:S01]  /*7b60*/  @!P3 STG.E.U8 desc[UR20][R4.64+0x70], R21 ;  /* 0x000070150400b986 */ /* 0x0009e2000c101114 */
[----:B--2---:R-:W-:-:S02]  /*7b70*/  F2FP.SATFINITE.E5M2.F32.PACK_AB_MERGE_C R27, RZ, R20, RZ ;  /* 0x00000014ff1b723e */ /* 0x004fc400048060ff */
[----:B-1----:R-:W-:Y:S02]  /*7b80*/  F2FP.SATFINITE.E5M2.F32.PACK_AB_MERGE_C R23, RZ, R22, RZ ;  /* 0x00000016ff17723e */ /* 0x002fe400048060ff */
[----:B---3--:R-:W-:-:S03]  /*7b90*/  F2FP.SATFINITE.E5M2.F32.PACK_AB_MERGE_C R25, RZ, R18, RZ ;  /* 0x00000012ff19723e */ /* 0x008fc600048060ff */
[----:B------:R4:W-:Y:S04]  /*7ba0*/  @!P5 STG.E.U8 desc[UR20][R4.64+0x71], R23 ;  /* 0x000071170400d986 */ /* 0x0009e8000c101114 */
[----:B------:R4:W-:Y:S04]  /*7bb0*/  @!P4 STG.E.U8 desc[UR20][R12.64+0x78], R17 ;  /* 0x000078110c00c986 */ /* 0x0009e8000c101114 */
[----:B------:R4:W-:Y:S04]  /*7bc0*/  @!P2 STG.E.U8 desc[UR20][R12.64+0x79], R25 ;  /* 0x000079190c00a986 */ /* 0x0009e8000c101114 */
[----:B------:R4:W-:Y:S04]  /*7bd0*/  @!P6 STG.E.U8 desc[UR20][R4.64+0x78], R19 ;  /* 0x000078130400e986 */ /* 0x0009e8000c101114 */
[----:B------:R4:W-:Y:S02]  /*7be0*/  @!P1 STG.E.U8 desc[UR20][R4.64+0x79], R27 ;  /* 0x0000791b04009986 */ /* 0x0009e4000c101114 */
.L_x_168:
[----:B------:R-:W-:Y:S05]  /*7bf0*/  BSYNC B0 ;  /* 0x0000000000007941 */ /* 0x000fea0003800000 */
.L_x_38:
[----:B--2-4-:R-:W-:Y:S01]  /*7c00*/  IMAD.U32 R4, RZ, RZ, UR22 ;  /* 0x00000016ff047e24 */ /* 0x014fe2000f8e00ff */
[----:B------:R-:W-:Y:S01]  /*7c10*/  ULDC.64 UR4, c[0x0][0x650] ;  /* 0x0001940000047ab9 */ /* 0x000fe20000000a00 */
[----:B-----5:R-:W-:Y:S01]  /*7c20*/  IMAD.U32 R0, RZ, RZ, UR13 ;  /* 0x0000000dff007e24 */ /* 0x020fe2000f8e00ff */
[----:B------:R2:W-:Y:S01]  /*7c30*/  SYNCS.ARRIVE.TRANS64.A1T0 RZ, [R15+UR27], RZ ;  /* 0x000000ff0fff79a7 */ /* 0x0005e2000810001b */
[----:B------:R-:W-:Y:S01]  /*7c40*/  IMAD.U32 R5, RZ, RZ, UR23 ;  /* 0x00000017ff057e24 */ /* 0x000fe2000f8e00ff */
[C---:B------:R-:W-:Y:S01]  /*7c50*/  LEA R2, P1, R4.reuse, R2, 0x1 ;  /* 0x0000000204027211 */ /* 0x040fe200078208ff */
[----:B------:R-:W-:Y:S01]  /*7c60*/  IMAD.MOV.U32 R5, RZ, RZ, -0x1 ;  /* 0xffffffffff057424 */ /* 0x000fe200078e00ff */
[----:B------:R-:W-:Y:S02]  /*7c70*/  PRMT R12, RZ, 0x7610, R12 ;  /* 0x00007610ff0c7816 */ /* 0x000fe4000000000c */
[----:B------:R-:W-:Y:S01]  /*7c80*/  LEA.HI.X R3, R4, R3, R0, 0x1, P1 ;  /* 0x0000000304037211 */ /* 0x000fe200008f0c00 */
[----:B------:R-:W-:Y:S01]  /*7c90*/  IMAD.MOV.U32 R4, RZ, RZ, -0x1 ;  /* 0xffffffffff047424 */ /* 0x000fe200078e00ff */
[----:B------:R-:W-:Y:S01]  /*7ca0*/  ISETP.GE.U32.AND P1, PT, R2, UR4, PT ;  /* 0x0000000402007c0c */ /* 0x000fe2000bf26070 */
[----:B------:R-:W-:-:S03]  /*7cb0*/  IMAD.MOV.U32 R0, RZ, RZ, -0x1 ;  /* 0xffffffffff007424 */ /* 0x000fc600078e00ff */
[----:B------:R-:W-:-:S13]  /*7cc0*/  ISETP.GE.U32.AND.EX P1, PT, R3, UR5, PT, P1 ;  /* 0x0000000503007c0c */ /* 0x000fda000bf26110 */
[----:B--2---:R-:W-:Y:S05]  /*7cd0*/  @P1 BRA `(.L_x_169) ;  /* 0x0000000400881947 */ /* 0x004fea0003800000 */
[----:B------:R-:W2:Y:S01]  /*7ce0*/  S2UR UR12, SR_CTAID.X ;  /* 0x00000000000c79c3 */ /* 0x000ea20000002500 */
[----:B------:R-:W-:Y:S01]  /*7cf0*/  ULDC.64 UR4, c[0x0][0x628] ;  /* 0x00018a0000047ab9 */ /* 0x000fe20000000a00 */
[----:B------:R-:W-:Y:S01]  /*7d00*/  ULDC UR6, c[0x0][0x150] ;  /* 0x0000540000067ab9 */ /* 0x000fe20000000800 */
[----:B------:R-:W-:Y:S01]  /*7d10*/  ISETP.NE.U32.AND P1, PT, RZ, UR4, PT ;  /* 0x00000004ff007c0c */ /* 0x000fe2000bf25070 */
[----:B------:R-:W-:Y:S01]  /*7d20*/  ULDC UR24, c[0x0][0x630] ;  /* 0x00018c0000187ab9 */ /* 0x000fe20000000800 */
[C---:B------:R-:W-:Y:S01]  /*7d30*/  R2UR UR30, R2.reuse ;  /* 0x00000000021e72ca */ /* 0x040fe200000e0000 */
[----:B------:R-:W-:Y:S01]  /*7d40*/  ULDC UR32, c[0x0][0x154] ;  /* 0x0000550000207ab9 */ /* 0x000fe20000000800 */
[----:B------:R-:W-:Y:S01]  /*7d50*/  ISETP.NE.AND.EX P1, PT, RZ, UR5, PT, P1 ;  /* 0x00000005ff007c0c */ /* 0x000fe2000bf25310 */
[----:B------:R-:W4:Y:S01]  /*7d60*/  S2UR UR33, SR_CTAID.Y ;  /* 0x00000000002179c3 */ /* 0x000f220000002600 */
[----:B------:R-:W-:Y:S02]  /*7d70*/  R2UR UR31, R3 ;  /* 0x00000000031f72ca */ /* 0x000fe400000e0000 */
[----:B------:R-:W-:-:S02]  /*7d80*/  R2UR UR28, R2 ;  /* 0x00000000021c72ca */ /* 0x000fc400000e0000 */
[----:B------:R-:W-:Y:S02]  /*7d90*/  R2UR UR29, R3 ;  /* 0x00000000031d72ca */ /* 0x000fe400000e0000 */
[----:B--2---:R-:W-:-:S05]  /*7da0*/  I2FP.F32.U32 R0, UR12 ;  /* 0x0000000c00007c45 */ /* 0x004fca0008201000 */
[----:B------:R-:W-:-:S04]  /*7db0*/  FMUL R0, R0, UR6 ;  /* 0x0000000600007c20 */ /* 0x000fc80008400000 */
[----:B------:R2:W0:Y:S01]  /*7dc0*/  F2I.U32.TRUNC.NTZ R4, R0 ;  /* 0x0000000000047305 */ /* 0x000422000020f000 */
[----:B----4-:R-:W-:Y:S05]  /*7dd0*/  @!P1 BRA `(.L_x_170) ;  /* 0x0000000000309947 */ /* 0x010fea0003800000 */
        /* <DEDUP_REMOVED lines=12> */
.L_x_170:
[----:B------:R-:W-:Y:S01]  /*7ea0*/  USHF.R.U64 UR6, UR28, UR24, UR29 ;  /* 0x000000181c067299 */ /* 0x000fe2000800121d */
[----:B--2---:R-:W-:Y:S01]  /*7eb0*/  I2FP.F32.U32 R0, UR33 ;  /* 0x0000002100007c45 */ /* 0x004fe20008201000 */
[----:B------:R-:W-:Y:S02]  /*7ec0*/  USHF.R.U32.HI UR4, URZ, UR24, UR29 ;  /* 0x000000183f047299 */ /* 0x000fe4000801161d */
[----:B------:R-:W-:Y:S02]  /*7ed0*/  UIADD3 UR18, UP0, URZ, -UR6, URZ ;  /* 0x800000063f127290 */ /* 0x000fe4000ff1e03f */
[----:B------:R-:W-:Y:S01]  /*7ee0*/  FMUL R0, R0, UR32 ;  /* 0x0000002000007c20 */ /* 0x000fe20008400000 */
[----:B------:R-:W-:Y:S01]  /*7ef0*/  ULDC.64 UR28, c[0x0][0x620] ;  /* 0x00018800001c7ab9 */ /* 0x000fe20000000a00 */
[----:B------:R-:W-:Y:S01]  /*7f00*/  UIADD3.X UR4, URZ, ~UR4, URZ, UP0, !UPT ;  /* 0x800000043f047290 */ /* 0x000fe200087fe43f */
[----:B------:R-:W-:Y:S01]  /*7f10*/  UMOV UR16, UR30 ;  /* 0x0000001e00107c82 */ /* 0x000fe20008000000 */
[----:B------:R-:W-:-:S02]  /*7f20*/  UMOV UR17, UR31 ;  /* 0x0000001f00117c82 */ /* 0x000fc40008000000 */
[----:B------:R-:W2:Y:S01]  /*7f30*/  F2I.U32.TRUNC.NTZ R0, R0 ;  /* 0x0000000000007305 */ /* 0x000ea2000020f000 */
[----:B------:R-:W-:Y:S02]  /*7f40*/  UIMAD UR4, UR4, UR28, URZ ;  /* 0x0000001c040472a4 */ /* 0x000fe4000f8e023f */
[----:B------:R-:W-:Y:S01]  /*7f50*/  UIMAD.WIDE.U32 UR16, UR18, UR28, UR16 ;  /* 0x0000001c121072a5 */ /* 0x000fe2000f8e0010 */
[----:B0-----:R-:W-:Y:S01]  /*7f60*/  R2UR UR28, R4 ;  /* 0x00000000041c72ca */ /* 0x001fe200000e0000 */
[----:B------:R-:W-:Y:S01]  /*7f70*/  UIMAD UR18, UR18, UR29, UR4 ;  /* 0x0000001d121272a4 */ /* 0x000fe2000f8e0204 */
[----:B------:R-:W-:Y:S01]  /*7f80*/  ULDC UR19, c[0x0][0x618] ;  /* 0x0001860000137ab9 */ /* 0x000fe20000000800 */
[----:B------:R-:W-:Y:S02]  /*7f90*/  ULDC UR36, c[0x0][0x658] ;  /* 0x0001960000247ab9 */ /* 0x000fe40000000800 */
[----:B------:R-:W-:Y:S01]  /*7fa0*/  UIADD3 UR18, UR17, UR18, URZ ;  /* 0x0000001211127290 */ /* 0x000fe2000fffe03f */
[----:B------:R-:W-:Y:S01]  /*7fb0*/  UMOV UR24, 0xffffffff ;  /* 0xffffffff00187882 */ /* 0x000fe20000000000 */
[----:B------:R-:W-:Y:S01]  /*7fc0*/  ULDC.64 UR4, c[0x0][0x640] ;  /* 0x0001900000047ab9 */ /* 0x000fe20000000a00 */
[----:B------:R-:W-:Y:S01]  /*7fd0*/  USHF.L.U32 UR32, UR24, UR36, URZ ;  /* 0x0000002418207299 */ /* 0x000fe2000800063f */
[----:B------:R-:W-:Y:S01]  /*7fe0*/  ISETP.NE.U32.AND P1, PT, RZ, UR4, PT ;  /* 0x00000004ff007c0c */ /* 0x000fe2000bf25070 */
[----:B------:R-:W-:Y:S01]  /*7ff0*/  USHF.R.U64 UR16, UR16, UR19, UR18 ;  /* 0x0000001310107299 */ /* 0x000fe20008001212 */
[----:B--2---:R-:W-:Y:S01]  /*8000*/  R2UR UR30, R0 ;  /* 0x00000000001e72ca */ /* 0x004fe200000e0000 */
[----:B------:R-:W-:Y:S01]  /*8010*/  USHF.R.U32.HI UR18, URZ, UR19, UR18 ;  /* 0x000000133f127299 */ /* 0x000fe20008011612 */
[----:B------:R-:W-:Y:S01]  /*8020*/  ISETP.NE.AND.EX P1, PT, RZ, UR5, PT, P1 ;  /* 0x00000005ff007c0c */ /* 0x000fe2000bf25310 */
[----:B------:R-:W-:Y:S01]  /*8030*/  ULDC UR31, c[0x0][0x608] ;  /* 0x00018200001f7ab9 */ /* 0x000fe20000000800 */
[----:B------:R-:W-:-:S02]  /*8040*/  ULOP3.LUT UR37, URZ, UR32, URZ, 0x33, !UPT ;  /* 0x000000203f257292 */ /* 0x000fc4000f8e333f */
[----:B------:R-:W-:Y:S02]  /*8050*/  USHF.R.U64 UR32, UR16, UR31, UR18 ;  /* 0x0000001f10207299 */ /* 0x000fe40008001212 */
[----:B------:R-:W-:Y:S01]  /*8060*/  USHF.R.U32.HI UR18, URZ, UR31, UR18 ;  /* 0x0000001f3f127299 */ /* 0x000fe20008011612 */
[----:B------:R-:W-:Y:S01]  /*8070*/  UMOV UR34, 0x1 ;  /* 0x0000000100227882 */ /* 0x000fe20000000000 */
[----:B------:R-:W-:Y:S02]  /*8080*/  UIADD3 UR28, -UR28, URZ, URZ ;  /* 0x0000003f1c1c7290 */ /* 0x000fe4000fffe13f */
[----:B------:R-:W-:Y:S02]  /*8090*/  USHF.L.U32 UR24, UR34, UR36, URZ ;  /* 0x0000002422187299 */ /* 0x000fe4000800063f */
[----:B------:R-:W-:Y:S01]  /*80a0*/  USHF.R.U64 UR34, UR32, UR36, UR18 ;  /* 0x0000002420227299 */ /* 0x000fe20008001212 */
[----:B------:R-:W-:Y:S01]  /*80b0*/  ULDC UR29, c[0x0][0x144] ;  /* 0x00005100001d7ab9 */ /* 0x000fe20000000800 */
[----:B------:R-:W-:Y:S01]  /*80c0*/  ULDC UR15, c[0x0][0x600] ;  /* 0x00018000000f7ab9 */ /* 0x000fe20000000800 */
[----:B------:R-:W-:-:S02]  /*80d0*/  UIADD3 UR35, -UR30, URZ, URZ ;  /* 0x0000003f1e237290 */ /* 0x000fc4000fffe13f */
[----:B------:R-:W-:Y:S02]  /*80e0*/  USHF.R.U32.HI UR31, URZ, UR36, UR18 ;  /* 0x000000243f1f7299 */ /* 0x000fe40008011612 */
[----:B------:R-:W-:Y:S02]  /*80f0*/  UIADD3 UR17, UR15, -0x1, URZ ;  /* 0xffffffff0f117890 */ /* 0x000fe4000fffe03f */
[----:B------:R-:W-:Y:S01]  /*8100*/  UIMAD UR36, UR29, UR28, UR12 ;  /* 0x0000001c1d2472a4 */ /* 0x000fe2000f8e020c */
[----:B------:R-:W-:Y:S01]  /*8110*/  ULDC UR40, c[0x0][0x148] ;  /* 0x0000520000287ab9 */ /* 0x000fe20000000800 */
[----:B------:R-:W-:Y:S01]  /*8120*/  ULDC UR38, c[0x0][0x648] ;  /* 0x0001920000267ab9 */ /* 0x000fe20000000800 */
[----:B------:R-:W-:Y:S01]  /*8130*/  ULDC UR39, c[0x0][0x638] ;  /* 0x00018e0000277ab9 */ /* 0x000fe20000000800 */
[----:B------:R-:W-:Y:S01]  /*8140*/  UMOV UR30, UR34 ;  /* 0x00000022001e7c82 */ /* 0x000fe20008000000 */
[----:B------:R-:W-:Y:S07]  /*8150*/  @!P1 BRA `(.L_x_171) ;  /* 0x0000000000289947 */ /* 0x000fee0003800000 */
        /* <DEDUP_REMOVED lines=10> */
.L_x_171:
[----:B------:R-:W-:Y:S01]  /*8200*/  USHF.R.U64 UR4, UR30, UR38, UR31 ;  /* 0x000000261e047299 */ /* 0x000fe2000800121f */
[----:B------:R-:W-:Y:S01]  /*8210*/  IMAD.MOV.U32 R12, RZ, RZ, 0x1 ;  /* 0x00000001ff0c7424 */ /* 0x000fe200078e00ff */
[----:B------:R-:W-:Y:S01]  /*8220*/  ULOP3.LUT UR32, UR32, UR37, URZ, 0xc0, !UPT ;  /* 0x0000002520207292 */ /* 0x000fe2000f8ec03f */
[----:B------:R-:W-:Y:S01]  /*8230*/  IMAD.U32 R0, RZ, RZ, UR6 ;  /* 0x00000006ff007e24 */ /* 0x000fe2000f8e00ff */
[----:B------:R-:W-:Y:S02]  /*8240*/  UIADD3 UR5, -UR4, URZ, URZ ;  /* 0x0000003f04057290 */ /* 0x000fe4000fffe13f */
[----:B------:R-:W-:Y:S02]  /*8250*/  @UP2 UIMAD UR36, UR40, UR35, UR33 ;  /* 0x00000023282422a4 */ /* 0x000fe4000f8e0221 */
[----:B------:R-:W-:Y:S02]  /*8260*/  ULOP3.LUT UR17, UR16, UR17, URZ, 0xc0, !UPT ;  /* 0x0000001110117292 */ /* 0x000fe4000f8ec03f */
[----:B------:R-:W-:-:S02]  /*8270*/  UIMAD UR4, UR24, UR4, UR32 ;  /* 0x00000004180472a4 */ /* 0x000fc4000f8e0220 */
        /* <DEDUP_REMOVED lines=8> */
.L_x_169:
[----:B------:R-:W-:Y:S01]  /*8300*/  UIADD3 UR9, UR26, UR9, URZ ;  /* 0x000000091a097290 */ /* 0x000fe2000fffe03f */
[----:B------:R-:W-:Y:S02]  /*8310*/  LOP3.LUT P1, RZ, R12, 0xff, RZ, 0xc0, !PT ;  /* 0x000000ff0cff7812 */ /* 0x000fe4000782c0ff */
[----:B------:R-:W-:Y:S01]  /*8320*/  LOP3.LUT R146, R146, 0x1, RZ, 0x3c, !PT ;  /* 0x0000000192927812 */ /* 0x000fe200078e3cff */
[----:B------:R-:W-:Y:S02]  /*8330*/  USHF.R.U32.HI UR4, URZ, 0x2, UR9 ;  /* 0x000000023f047899 */ /* 0x000fe40008011609 */
[----:B------:R-:W-:Y:S02]  /*8340*/  UISETP.GT.U32.AND UP0, UPT, UR9, 0x3, UPT ;  /* 0x000000030900788c */ /* 0x000fe4000bf04070 */
[----:B------:R-:W-:Y:S02]  /*8350*/  ULOP3.LUT UR4, UR4, 0x1, URZ, 0xc0, !UPT ;  /* 0x0000000104047892 */ /* 0x000fe4000f8ec03f */
[----:B------:R-:W-:-:S02]  /*8360*/  UISETP.LT.U32.AND UP0, UPT, UR26, 0x4, UP0 ;  /* 0x000000041a00788c */ /* 0x000fc40008701070 */
[----:B------:R-:W-:Y:S02]  /*8370*/  UISETP.NE.U32.AND UP1, UPT, UR4, 0x1, UPT ;  /* 0x000000010400788c */ /* 0x000fe4000bf25070 */
[----:B------:R-:W-:Y:S02]  /*8380*/  USEL UR5, URZ, 0x1, !UP0 ;  /* 0x000000013f057887 */ /* 0x000fe4000c000000 */
[----:B------:R-:W-:Y:S02]  /*8390*/  UISETP.GT.U32.AND UP1, UPT, UR26, 0x3, !UP1 ;  /* 0x000000031a00788c */ /* 0x000fe4000cf24070 */
[----:B------:R-:W-:Y:S02]  /*83a0*/  ULOP3.LUT UR9, UR9, 0x3, URZ, 0xc0, !UPT ;  /* 0x0000000309097892 */ /* 0x000fe4000f8ec03f */
[----:B------:R-:W-:-:S04]  /*83b0*/  USEL UR4, URZ, 0x1, !UP1 ;  /* 0x000000013f047887 */ /* 0x000fc8000c800000 */
[----:B------:R-:W-:Y:S01]  /*83c0*/  ULOP3.LUT UR11, UR4, UR11, UR5, 0x96, !UPT ;  /* 0x0000000b040b7292 */ /* 0x000fe2000f8e9605 */
[----:B------:R-:W-:Y:S11]  /*83d0*/  @P1 BRA `(.L_x_172) ;  /* 0xffffff9000ac1947 */ /* 0x000ff6000383ffff */
[----:B------:R-:W-:Y:S05]  /*83e0*/  EXIT ;  /* 0x000000000000794d */ /* 0x000fea0003800000 */
.L_x_16:
[----:B------:R-:W-:-:S08]  /*83f0*/  ISETP.NE.AND P0, PT, RZ, UR6, PT ;  /* 0x00000006ff007c0c */ /* 0x000fd0000bf05270 */
[----:B--2-45:R-:W0:-:S00]  /*8400*/  USETMAXREG.DEALLOC.CTAPOOL 0x28 ;  /* 0x00000028000079c8 */ /* 0x034e0000080e0500 */
[----:B------:R-:W-:Y:S05]  /*8410*/  @P0 EXIT ;  /* 0x000000000000094d */ /* 0x000fea0003800000 */
[----:B0-----:R-:W-:Y:S01]  /*8420*/  LOP3.LUT P0, RZ, R11, 0xff, RZ, 0xc0, !PT ;  /* 0x000000ff0bff7812 */ /* 0x001fe2000780c0ff */
[----:B------:R-:W-:Y:S02]  /*8430*/  IMAD.MOV.U32 R11, RZ, RZ, 0x1 ;  /* 0x00000001ff0b7424 */ /* 0x000fe400078e00ff */
[----:B------:R-:W-:-:S10]  /*8440*/  IMAD.MOV.U32 R10, RZ, RZ, RZ ;  /* 0x000000ffff0a7224 */ /* 0x000fd400078e00ff */
[----:B------:R-:W-:Y:S05]  /*8450*/  @!P0 BRA `(.L_x_173) ;  /* 0x0000000c00288947 */ /* 0x000fea0003800000 */
[----:B------:R-:W0:Y:S01]  /*8460*/  S2UR UR9, SR_CgaCtaId ;  /* 0x00000000000979c3 */ /* 0x000e220000008800 */
[----:B------:R-:W-:Y:S01]  /*8470*/  LOP3.LUT P0, RZ, R8, 0x1f, RZ, 0xc0, !PT ;  /* 0x0000001f08ff7812 */ /* 0x000fe2000780c0ff */
[----:B------:R-:W-:Y:S01]  /*8480*/  ULDC UR5, c[0x0][0x658] ;  /* 0x0001960000057ab9 */ /* 0x000fe20000000800 */
[----:B------:R-:W-:Y:S01]  /*8490*/  UMOV UR6, 0xffffffff ;  /* 0xffffffff00067882 */ /* 0x000fe20000000000 */
[----:B------:R-:W-:Y:S01]  /*84a0*/  BSSY B0, `(.L_x_173) ;  /* 0x00000c5000007945 */ /* 0x000fe20003800000 */
[----:B------:R-:W-:Y:S01]  /*84b0*/  USHF.L.U32 UR6, UR6, UR5, URZ ;  /* 0x0000000506067299 */ /* 0x000fe2000800063f */
[C---:B------:R-:W-:Y:S01]  /*84c0*/  ISETP.NE.AND P3, PT, R9.reuse, RZ, PT ;  /* 0x000000ff0900720c */ /* 0x040fe20003f65270 */
[----:B------:R-:W-:Y:S01]  /*84d0*/  IMAD.MOV.U32 R12, RZ, RZ, 0x1 ;  /* 0x00000001ff0c7424 */ /* 0x000fe200078e00ff */
[----:B------:R-:W-:Y:S01]  /*84e0*/  ISETP.NE.OR P0, PT, R9, RZ, !P0 ;  /* 0x000000ff0900720c */ /* 0x000fe20004705670 */
[----:B------:R-:W-:Y:S01]  /*84f0*/  IMAD.MOV.U32 R11, RZ, RZ, 0x1 ;  /* 0x00000001ff0b7424 */ /* 0x000fe200078e00ff */
[----:B------:R-:W-:Y:S01]  /*8500*/  ULDC UR4, c[0x0][0x600] ;  /* 0x0001800000047ab9 */ /* 0x000fe20000000800 */
[----:B------:R-:W-:Y:S01]  /*8510*/  IMAD.MOV.U32 R10, RZ, RZ, RZ ;  /* 0x000000ffff0a7224 */ /* 0x000fe200078e00ff */
[----:B------:R-:W-:Y:S01]  /*8520*/  UMOV UR8, 0x1 ;  /* 0x0000000100087882 */ /* 0x000fe20000000000 */
[----:B------:R-:W-:-:S02]  /*8530*/  UIADD3 UR25, UR14, 0x1, URZ ;  /* 0x000000010e197890 */ /* 0x000fc4000fffe03f */
[----:B------:R-:W-:Y:S02]  /*8540*/  ULOP3.LUT UR28, UR7, 0x2, URZ, 0xfc, !UPT ;  /* 0x00000002071c7892 */ /* 0x000fe4000f8efc3f */
[----:B------:R-:W-:Y:S02]  /*8550*/  UIADD3 UR4, UR4, -0x1, URZ ;  /* 0xffffffff04047890 */ /* 0x000fe4000fffe03f */
[----:B------:R-:W-:Y:S02]  /*8560*/  USHF.L.U32 UR5, UR8, UR5, URZ ;  /* 0x0000000508057299 */ /* 0x000fe4000800063f */
[----:B------:R-:W-:Y:S01]  /*8570*/  ULOP3.LUT UR6, URZ, UR6, URZ, 0x33, !UPT ;  /* 0x000000063f067292 */ /* 0x000fe2000f8e333f */
[----:B------:R-:W-:Y:S01]  /*8580*/  ULDC.64 UR26, c[0x0][0x198] ;  /* 0x00006600001a7ab9 */ /* 0x000fe20000000a00 */
[----:B0-----:R-:W-:-:S10]  /*8590*/  IMAD.U32 R14, RZ, RZ, UR9 ;  /* 0x00000009ff0e7e24 */ /* 0x001fd4000f8e00ff */
.L_x_185:
[----:B------:R-:W-:-:S03]  /*85a0*/  UMOV UR8, 0xffffffff ;  /* 0xffffffff00087882 */ /* 0x000fc60000000000 */
[----:B------:R-:W-:Y:S05]  /*85b0*/  BRA.DIV UR8, `(.L_x_174) ;  /* 0x0000000e08ec7947 */ /* 0x000fea000b800000 */
[----:B------:R-:W-:-:S13]  /*85c0*/  ELECT P1, URZ, PT ;  /* 0x00000000003f782f */ /* 0x000fda0003820000 */
.L_x_198:
[----:B------:R-:W0:Y:S01]  /*85d0*/  LDC R6, c[0x0][0x28c] ;  /* 0x0000a300ff067b82 */ /* 0x000e220000000800 */
[----:B------:R-:W-:Y:S01]  /*85e0*/  BSSY B1, `(.L_x_175) ;  /* 0x000003c000017945 */ /* 0x000fe20003800000 */
[----:B0-----:R-:W-:-:S13]  /*85f0*/  ISETP.LT.OR P1, PT, R6, 0x1, !P1 ;  /* 0x000000010600780c */ /* 0x001fda0004f21670 */
[----:B------:R-:W-:Y:S05]  /*8600*/  @P1 BRA `(.L_x_176) ;  /* 0x0000000000e41947 */ /* 0x000fea0003800000 */
[----:B------:R-:W-:Y:S02]  /*8610*/  IMAD R14, R5, 0x2, R14 ;  /* 0x00000002050e7824 */ /* 0x000fe400078e020e */
[----:B------:R-:W-:Y:S02]  /*8620*/  IMAD.SHL.U32 R9, R4, 0x80, RZ ;  /* 0x0000008004097824 */ /* 0x000fe400078e00ff */
[----:B------:R-:W-:Y:S02]  /*8630*/  IMAD.MOV.U32 R15, RZ, RZ, RZ ;  /* 0x000000ffff0f7224 */ /* 0x000fe400078e00ff */
[----:B------:R-:W-:Y:S02]  /*8640*/  IMAD.U32 R17, RZ, RZ, UR25 ;  /* 0x00000019ff117e24 */ /* 0x000fe4000f8e00ff */
[----:B------:R-:W-:Y:S02]  /*8650*/  IMAD.MOV.U32 R4, RZ, RZ, R11 ;  /* 0x000000ffff047224 */ /* 0x000fe400078e000b */
[----:B------:R-:W-:-:S02]  /*8660*/  IMAD.MOV.U32 R5, RZ, RZ, R10 ;  /* 0x000000ffff057224 */ /* 0x000fc400078e000a */
[----:B------:R-:W-:-:S07]  /*8670*/  IMAD.SHL.U32 R8, R14, 0x20, RZ ;  /* 0x000000200e087824 */ /* 0x000fce00078e00ff */
.L_x_180:
[----:B------:R-:W0:Y:S01]  /*8680*/  S2UR UR8, SR_CgaCtaId ;  /* 0x00000000000879c3 */ /* 0x000e220000008800 */
[----:B------:R-:W-:Y:S02]  /*8690*/  MOV R7, 0x400 ;  /* 0x0000040000077802 */ /* 0x000fe40000000f00 */
[----:B------:R-:W-:Y:S01]  /*86a0*/  SHF.L.U32 R6, R4, 0x1f, RZ ;  /* 0x0000001f04067819 */ /* 0x000fe200000006ff */
[----:B0-----:R-:W-:-:S05]  /*86b0*/  IMAD.U32 R14, RZ, RZ, UR8 ;  /* 0x00000008ff0e7e24 */ /* 0x001fca000f8e00ff */
[----:B------:R-:W-:Y:S02]  /*86c0*/  LEA R16, R14, R7, 0x18 ;  /* 0x000000070e107211 */ /* 0x000fe400078ec0ff */
[----:B------:R-:W0:Y:S03]  /*86d0*/  @!P3 LDC R7, c[0x0][0x500] ;  /* 0x00014000ff07bb82 */ /* 0x000e260000000800 */
[----:B------:R-:W-:-:S04]  /*86e0*/  IMAD R13, R5, 0x8, R16 ;  /* 0x00000008050d7824 */ /* 0x000fc800078e0210 */
[----:B------:R-:W1:Y:S02]  /*86f0*/  SYNCS.PHASECHK.TRANS64.TRYWAIT P1, [R13+URZ+0x20], R6 ;  /* 0x000020060d0075a7 */ /* 0x000e64000802017f */
[----:B-1----:R-:W-:Y:S05]  /*8700*/  @!P1 BRA `(.L_x_177) ;  /* 0x0000000c00b89947 */ /* 0x002fea0003800000 */
.L_x_199:
[----:B------:R-:W-:Y:S01]  /*8710*/  UPRMT UR8, UR28, 0x9910, URZ ;  /* 0x000099101c087896 */ /* 0x000fe2000800003f */
[----:B0-----:R0:W-:Y:S03]  /*8720*/  @!P3 SYNCS.ARRIVE.TRANS64 RZ, [R13+URZ], R7 ;  /* 0x000000070dffb9a7 */ /* 0x0011e6000800003f */
[----:B------:R-:W-:-:S06]  /*8730*/  UISETP.NE.AND UP0, UPT, UR8, 0x2, UPT ;  /* 0x000000020800788c */ /* 0x000fcc000bf05270 */
[----:B------:R-:W-:-:S13]  /*8740*/  PLOP3.LUT P1, PT, PT, PT, UP0, 0x80, 0x0 ;  /* 0x000000000000781c */ /* 0x000fda0003f2f008 */
[----:B0-----:R-:W-:Y:S05]  /*8750*/  @P1 BRA `(.L_x_178) ;  /* 0x0000000000041947 */ /* 0x001fea0003800000 */
[----:B------:R-:W-:Y:S01]  /*8760*/  BPT.TRAP 0x1 ;  /* 0x000000040000795c */ /* 0x000fe20000300000 */
.L_x_178:
[----:B------:R-:W-:Y:S05]  /*8770*/  @P0 BRA `(.L_x_179) ;  /* 0x0000000000040947 */ /* 0x000fea0003800000 */
[----:B------:R-:W-:Y:S01]  /*8780*/  BPT.TRAP 0x1 ;  /* 0x000000040000795c */ /* 0x000fe20000300000 */
.L_x_179:
[----:B-1----:R-:W-:Y:S01]  /*8790*/  IMAD R6, R5, 0x2, R14 ;  /* 0x0000000205067824 */ /* 0x002fe200078e020e */
[----:B------:R-:W-:Y:S01]  /*87a0*/  R2UR UR20, R8 ;  /* 0x00000000081472ca */ /* 0x000fe200000e0000 */
[----:B------:R-:W-:Y:S01]  /*87b0*/  VIADD R17, R17, 0xffffffff ;  /* 0xffffffff11117836 */ /* 0x000fe20000000000 */
[----:B------:R-:W-:Y:S01]  /*87c0*/  R2UR UR9, R13 ;  /* 0x000000000d0972ca */ /* 0x000fe200000e0000 */
[--C-:B------:R-:W-:Y:S01]  /*87d0*/  IMAD.U32 R6, R6, 0x1000, R16.reuse ;  /* 0x0000100006067824 */ /* 0x100fe200078e0010 */
[----:B------:R-:W-:Y:S01]  /*87e0*/  UIADD3 UR16, UP0, UR26, 0xf0, URZ ;  /* 0x000000f01a107890 */ /* 0x000fe2000ff1e03f */
[----:B------:R-:W-:Y:S01]  /*87f0*/  IMAD R16, R5, 0x4000, R16 ;  /* 0x0000400005107824 */ /* 0x000fe200078e0210 */
[----:B------:R-:W-:Y:S01]  /*8800*/  R2UR UR10, R15 ;  /* 0x000000000f0a72ca */ /* 0x000fe200000e0000 */
[----:B------:R-:W-:Y:S01]  /*8810*/  UIADD3 UR30, UP1, UR26, 0x1f0, URZ ;  /* 0x000001f01a1e7890 */ /* 0x000fe2000ff3e03f */
[----:B------:R-:W-:Y:S01]  /*8820*/  R2UR UR8, R6 ;  /* 0x00000000060872ca */ /* 0x000fe200000e0000 */
[----:B------:R-:W-:Y:S01]  /*8830*/  UIADD3.X UR17, URZ, UR27, URZ, UP0, !UPT ;  /* 0x0000001b3f117290 */ /* 0x000fe200087fe43f */
[----:B------:R-:W-:Y:S01]  /*8840*/  R2UR UR11, R16 ;  /* 0x00000000100b72ca */ /* 0x000fe200000e0000 */
[----:B------:R-:W-:Y:S01]  /*8850*/  VIADD R5, R5, 0x1 ;  /* 0x0000000105057836 */ /* 0x000fe20000000000 */
[----:B------:R-:W-:Y:S01]  /*8860*/  R2UR UR12, R0 ;  /* 0x00000000000c72ca */ /* 0x000fe200000e0000 */
[----:B------:R-:W-:Y:S01]  /*8870*/  UIADD3.X UR31, URZ, UR27, URZ, UP1, !UPT ;  /* 0x0000001b3f1f7290 */ /* 0x000fe20008ffe43f */
[----:B------:R-:W-:Y:S01]  /*8880*/  R2UR UR21, R9 ;  /* 0x00000000091572ca */ /* 0x000fe200000e0000 */
[----:B------:R-:W-:Y:S01]  /*8890*/  UMOV UR24, 0x30000 ;  /* 0x0003000000187882 */ /* 0x000fe20000000000 */
[----:B------:R-:W-:Y:S01]  /*88a0*/  ISETP.GT.AND P2, PT, R17, 0x1, PT ;  /* 0x000000011100780c */ /* 0x000fe20003f44270 */
[----:B------:R-:W-:Y:S01]  /*88b0*/  UMOV UR18, 0x0 ;  /* 0x0000000000127882 */ /* 0x000fe20000000000 */
[----:B------:R-:W-:Y:S01]  /*88c0*/  UMOV UR19, 0x10000000 ;  /* 0x1000000000137882 */ /* 0x000fe20000000000 */
[----:B------:R-:W-:Y:S01]  /*88d0*/  ISETP.NE.AND P1, PT, R5, 0x4, PT ;  /* 0x000000040500780c */ /* 0x000fe20003f25270 */
[----:B------:R-:W-:Y:S01]  /*88e0*/  VIADD R15, R15, 0x80 ;  /* 0x000000800f0f7836 */ /* 0x000fe20000000000 */
[----:B------:R-:W-:-:S02]  /*88f0*/  UIADD3 UR8, UR8, 0x180, URZ ;  /* 0x0000018008087890 */ /* 0x000fc4000fffe03f */
[----:B------:R-:W-:Y:S01]  /*8900*/  UIADD3 UR15, UR11, 0x8180, URZ ;  /* 0x000081800b0f7890 */ /* 0x000fe2000fffe03f */
[----:B------:R-:W-:Y:S02]  /*8910*/  SEL R7, RZ, 0x1, P1 ;  /* 0x00000001ff077807 */ /* 0x000fe40000800000 */
[----:B------:R-:W-:Y:S01]  /*8920*/  UMOV UR11, UR20 ;  /* 0x00000014000b7c82 */ /* 0x000fe20008000000 */
[----:B------:R-:W-:Y:S02]  /*8930*/  SEL R5, R5, RZ, P1 ;  /* 0x000000ff05057207 */ /* 0x000fe40000800000 */
[----:B------:R-:W-:Y:S01]  /*8940*/  LOP3.LUT R4, R4, R7, RZ, 0x3c, !PT ;  /* 0x0000000704047212 */ /* 0x000fe200078e3cff */
[----:B------:R0:W-:Y:S02]  /*8950*/  UTMALDG.3D.MULTICAST [UR8], [UR16], UR24, desc[UR18] ;  /* 0x00001208100073b4 */ /* 0x0001e40008011818 */
[----:B0-----:R-:W-:Y:S01]  /*8960*/  UMOV UR8, UR15 ;  /* 0x0000000f00087c82 */ /* 0x001fe20008000000 */
[----:B------:R-:W-:-:S02]  /*8970*/  UMOV UR11, UR21 ;  /* 0x00000015000b7c82 */ /* 0x000fc40008000000 */
[----:B------:R0:W-:Y:S02]  /*8980*/  UTMALDG.3D [UR8], [UR30], desc[UR18] ;  /* 0x000012081e0075b4 */ /* 0x0001e40008011000 */
[----:B0-----:R-:W-:Y:S05]  /*8990*/  @P2 BRA `(.L_x_180) ;  /* 0xfffffffc00382947 */ /* 0x001fea000383ffff */
.L_x_176:
[----:B------:R-:W-:Y:S05]  /*89a0*/  BSYNC B1 ;  /* 0x0000000000017941 */ /* 0x000fea0003800000 */
.L_x_175:
[----:B------:R-:W-:Y:S01]  /*89b0*/  LOP3.LUT P4, RZ, R12, 0xff, RZ, 0xc0, !PT ;  /* 0x000000ff0cff7812 */ /* 0x000fe2000788c0ff */
[----:B------:R-:W-:Y:S01]  /*89c0*/  VIADD R10, R10, UR14 ;  /* 0x0000000e0a0a7c36 */ /* 0x000fe20008000000 */
[----:B------:R-:W-:Y:S01]  /*89d0*/  ULDC.64 UR8, c[0x0][0x650] ;  /* 0x0001940000087ab9 */ /* 0x000fe20000000a00 */
[----:B------:R-:W-:Y:S01]  /*89e0*/  IMAD.U32 R4, RZ, RZ, UR14 ;  /* 0x0000000eff047e24 */ /* 0x000fe2000f8e00ff */
[----:B------:R-:W-:Y:S01]  /*89f0*/  BSSY B1, `(.L_x_181) ;  /* 0x000006d000017945 */ /* 0x000fe20003800000 */
[----:B------:R-:W-:Y:S02]  /*8a00*/  PRMT R6, RZ, 0x7610, R6 ;  /* 0x00007610ff067816 */ /* 0x000fe40000000006 */
[----:B------:R-:W-:Y:S02]  /*8a10*/  SHF.R.U32.HI R0, RZ, 0x2, R10 ;  /* 0x00000002ff007819 */ /* 0x000fe4000001160a */
[----:B------:R-:W-:Y:S02]  /*8a20*/  ISETP.GT.U32.AND P1, PT, R10, 0x3, PT ;  /* 0x000000030a00780c */ /* 0x000fe40003f24070 */
[----:B------:R-:W-:-:S02]  /*8a30*/  LOP3.LUT R0, R0, 0x1, RZ, 0xc0, !PT ;  /* 0x0000000100007812 */ /* 0x000fc400078ec0ff */
[----:B------:R-:W0:Y:S01]  /*8a40*/  @P4 S2R R14, SR_CgaCtaId ;  /* 0x00000000000e4919 */ /* 0x000e220000008800 */
[----:B------:R-:W-:Y:S02]  /*8a50*/  @P4 MOV R5, 0x400 ;  /* 0x0000040000054802 */ /* 0x000fe40000000f00 */
[----:B------:R-:W-:Y:S02]  /*8a60*/  ISETP.LT.U32.AND P1, PT, R4, 0x4, P1 ;  /* 0x000000040400780c */ /* 0x000fe40000f21070 */
[----:B------:R-:W-:Y:S02]  /*8a70*/  ISETP.NE.U32.AND P2, PT, R0, 0x1, PT ;  /* 0x000000010000780c */ /* 0x000fe40003f45070 */
[----:B------:R-:W-:Y:S02]  /*8a80*/  SEL R0, RZ, 0x1, !P1 ;  /* 0x00000001ff007807 */ /* 0x000fe40004800000 */
[----:B------:R-:W-:Y:S02]  /*8a90*/  ISETP.GT.U32.AND P2, PT, R4, 0x3, !P2 ;  /* 0x000000030400780c */ /* 0x000fe40005744070 */
[----:B------:R-:W-:-:S02]  /*8aa0*/  LOP3.LUT R10, R10, 0x3, RZ, 0xc0, !PT ;  /* 0x000000030a0a7812 */ /* 0x000fc400078ec0ff */
[----:B------:R-:W-:Y:S02]  /*8ab0*/  SEL R4, RZ, 0x1, !P2 ;  /* 0x00000001ff047807 */ /* 0x000fe40005000000 */
[----:B------:R-:W-:Y:S02]  /*8ac0*/  PRMT R12, RZ, 0x7610, R12 ;  /* 0x00007610ff0c7816 */ /* 0x000fe4000000000c */
[----:B------:R-:W-:Y:S01]  /*8ad0*/  LOP3.LUT R11, R4, R11, R0, 0x96, !PT ;  /* 0x0000000b040b7212 */ /* 0x000fe200078e9600 */
[----:B------:R-:W-:Y:S02]  /*8ae0*/  IMAD.MOV.U32 R4, RZ, RZ, -0x1 ;  /* 0xffffffffff047424 */ /* 0x000fe400078e00ff */
[----:B------:R-:W-:Y:S01]  /*8af0*/  IMAD.MOV.U32 R0, RZ, RZ, -0x1 ;  /* 0xffffffffff007424 */ /* 0x000fe200078e00ff */
[----:B0-----:R-:W-:-:S04]  /*8b00*/  @P4 LEA R5, R14, R5, 0x18 ;  /* 0x000000050e054211 */ /* 0x001fc800078ec0ff */
[----:B------:R0:W-:Y:S01]  /*8b10*/  @P4 SYNCS.ARRIVE.TRANS64.A1T0 RZ, [R5+URZ+0x78], RZ ;  /* 0x000078ff05ff49a7 */ /* 0x0001e2000810003f */
[----:B------:R-:W-:-:S04]  /*8b20*/  IADD3 R2, P4, R2, UR22, RZ ;  /* 0x0000001602027c10 */ /* 0x000fc8000ff9e0ff */
[----:B------:R-:W-:Y:S02]  /*8b30*/  IADD3.X R3, R3, UR13, RZ, P4, !PT ;  /* 0x0000000d03037c10 */ /* 0x000fe4000a7fe4ff */
[----:B------:R-:W-:Y:S01]  /*8b40*/  ISETP.GE.U32.AND P4, PT, R2, UR8, PT ;  /* 0x0000000802007c0c */ /* 0x000fe2000bf86070 */
[----:B0-----:R-:W-:-:S03]  /*8b50*/  IMAD.MOV.U32 R5, RZ, RZ, -0x1 ;  /* 0xffffffffff057424 */ /* 0x001fc600078e00ff */
[----:B------:R-:W-:-:S13]  /*8b60*/  ISETP.GE.U32.AND.EX P1, PT, R3, UR9, PT, P4 ;  /* 0x0000000903007c0c */ /* 0x000fda000bf26140 */
[----:B------:R-:W-:Y:S05]  /*8b70*/  @P1 BRA `(.L_x_182) ;  /* 0x0000000400501947 */ /* 0x000fea0003800000 */
[----:B------:R-:W0:Y:S01]  /*8b80*/  S2UR UR8, SR_CTAID.X ;  /* 0x00000000000879c3 */ /* 0x000e220000002500 */
[----:B------:R-:W-:Y:S01]  /*8b90*/  ULDC.64 UR10, c[0x0][0x628] ;  /* 0x00018a00000a7ab9 */ /* 0x000fe20000000a00 */
[----:B------:R-:W-:Y:S01]  /*8ba0*/  ULDC UR9, c[0x0][0x150] ;  /* 0x0000540000097ab9 */ /* 0x000fe20000000800 */
[----:B------:R-:W-:Y:S01]  /*8bb0*/  ISETP.NE.U32.AND P1, PT, RZ, UR10, PT ;  /* 0x0000000aff007c0c */ /* 0x000fe2000bf25070 */
[----:B------:R-:W-:Y:S01]  /*8bc0*/  ULDC UR12, c[0x0][0x630] ;  /* 0x00018c00000c7ab9 */ /* 0x000fe20000000800 */
[----:B------:R-:W-:Y:S01]  /*8bd0*/  ULDC UR16, c[0x0][0x154] ;  /* 0x0000550000107ab9 */ /* 0x000fe20000000800 */
[----:B------:R-:W-:Y:S01]  /*8be0*/  IMAD.MOV.U32 R4, RZ, RZ, R2 ;  /* 0x000000ffff047224 */ /* 0x000fe200078e0002 */
[----:B------:R-:W-:Y:S01]  /*8bf0*/  ISETP.NE.AND.EX P1, PT, RZ, UR11, PT, P1 ;  /* 0x0000000bff007c0c */ /* 0x000fe2000bf25310 */
[----:B------:R-:W1:Y:S01]  /*8c00*/  S2UR UR15, SR_CTAID.Y ;  /* 0x00000000000f79c3 */ /* 0x000e620000002600 */
[----:B------:R-:W-:Y:S01]  /*8c10*/  IMAD.MOV.U32 R5, RZ, RZ, R3 ;  /* 0x000000ffff057224 */ /* 0x000fe200078e0003 */
[----:B0-----:R-:W-:-:S05]  /*8c20*/  I2FP.F32.U32 R0, UR8 ;  /* 0x0000000800007c45 */ /* 0x001fca0008201000 */
[----:B------:R-:W-:-:S05]  /*8c30*/  FMUL R15, R0, UR9 ;  /* 0x00000009000f7c20 */ /* 0x000fca0008400000 */
[----:B------:R-:W-:Y:S05]  /*8c40*/  @!P1 BRA `(.L_x_183) ;  /* 0x0000000000289947 */ /* 0x000fea0003800000 */
[----:B------:R-:W-:Y:S02]  /*8c50*/  ULDC UR9, c[0x0][0x634] ;  /* 0x00018d0000097ab9 */ /* 0x000fe40000000800 */
[----:B------:R-:W-:-:S05]  /*8c60*/  IADD3 R9, P1, R2, UR9, RZ ;  /* 0x0000000902097c10 */ /* 0x000fca000ff3e0ff */
[----:B------:R-:W-:-:S04]  /*8c70*/  IMAD.X R13, RZ, RZ, R3, P1 ;  /* 0x000000ffff0d7224 */ /* 0x000fc800008e0603 */
[----:B------:R-:W-:-:S04]  /*8c80*/  IMAD.WIDE.U32 R6, R13, UR10, RZ ;  /* 0x0000000a0d067c25 */ /* 0x000fc8000f8e00ff */
[----:B------:R-:W-:-:S04]  /*8c90*/  IMAD.WIDE.U32 R6, P1, R9, UR11, R6 ;  /* 0x0000000b09067c25 */ /* 0x000fc8000f820006 */
[----:B------:R-:W-:-:S04]  /*8ca0*/  IMAD.WIDE.U32 R8, R9, UR10, RZ ;  /* 0x0000000a09087c25 */ /* 0x000fc8000f8e00ff */
[----:B------:R-:W-:Y:S01]  /*8cb0*/  IMAD.X R5, RZ, RZ, RZ, P1 ;  /* 0x000000ffff057224 */ /* 0x000fe200008e06ff */
[----:B------:R-:W-:Y:S01]  /*8cc0*/  IADD3 RZ, P1, R9, R6, RZ ;  /* 0x0000000609ff7210 */ /* 0x000fe20007f3e0ff */
[----:B------:R-:W-:-:S04]  /*8cd0*/  IMAD.MOV.U32 R4, RZ, RZ, R7 ;  /* 0x000000ffff047224 */ /* 0x000fc800078e0007 */
[----:B------:R-:W-:-:S08]  /*8ce0*/  IMAD.WIDE.U32.X R4, R13, UR11, R4, P1 ;  /* 0x0000000b0d047c25 */ /* 0x000fd000088e0404 */
.L_x_183:
[--C-:B------:R-:W-:Y:S01]  /*8cf0*/  SHF.R.U64 R0, R4, UR12, R5.reuse ;  /* 0x0000000c04007c19 */ /* 0x100fe20008001205 */
[----:B------:R-:W0:Y:S01]  /*8d00*/  F2I.U32.TRUNC.NTZ R15, R15 ;  /* 0x0000000f000f7305 */ /* 0x000e22000020f000 */
[----:B------:R-:W-:Y:S01]  /*8d10*/  SHF.R.U32.HI R4, RZ, UR12, R5 ;  /* 0x0000000cff047c19 */ /* 0x000fe20008011605 */
[----:B------:R-:W-:Y:S01]  /*8d20*/  ULDC.64 UR10, c[0x0][0x620] ;  /* 0x00018800000a7ab9 */ /* 0x000fe20000000a00 */
[----:B------:R-:W-:Y:S01]  /*8d30*/  IADD3 R7, P1, RZ, -R0, RZ ;  /* 0x80000000ff077210 */ /* 0x000fe20007f3e0ff */
[----:B------:R-:W2:Y:S01]  /*8d40*/  LDC R13, c[0x0][0x610] ;  /* 0x00018400ff0d7b82 */ /* 0x000ea20000000800 */
[----:B-1----:R-:W-:Y:S01]  /*8d50*/  I2FP.F32.U32 R6, UR15 ;  /* 0x0000000f00067c45 */ /* 0x002fe20008201000 */
[----:B------:R-:W-:Y:S01]  /*8d60*/  ULDC UR12, c[0x0][0x658] ;  /* 0x00019600000c7ab9 */ /* 0x000fe20000000800 */
[----:B------:R-:W-:Y:S01]  /*8d70*/  ULDC UR18, c[0x0][0x648] ;  /* 0x0001920000127ab9 */ /* 0x000fe20000000800 */
[----:B------:R-:W-:Y:S02]  /*8d80*/  IMAD.X R4, RZ, RZ, ~R4, P1 ;  /* 0x000000ffff047224 */ /* 0x000fe400008e0e04 */
[----:B------:R-:W-:Y:S01]  /*8d90*/  FMUL R8, R6, UR16 ;  /* 0x0000001006087c20 */ /* 0x000fe20008400000 */
[----:B------:R-:W-:Y:S01]  /*8da0*/  ULDC.64 UR16, c[0x0][0x640] ;  /* 0x0001900000107ab9 */ /* 0x000fe20000000a00 */
[----:B------:R-:W-:Y:S01]  /*8db0*/  IMAD R6, R4, UR10, RZ ;  /* 0x0000000a04067c24 */ /* 0x000fe2000f8e02ff */
[----:B------:R-:W-:Y:S01]  /*8dc0*/  ISETP.NE.U32.AND P1, PT, RZ, UR16, PT ;  /* 0x00000010ff007c0c */ /* 0x000fe2000bf25070 */
[----:B------:R-:W-:Y:S01]  /*8dd0*/  IMAD.WIDE.U32 R4, R7, UR10, R2 ;  /* 0x0000000a07047c25 */ /* 0x000fe2000f8e0002 */
[----:B0-----:R-:W-:Y:S01]  /*8de0*/  R2UR UR9, R15 ;  /* 0x000000000f0972ca */ /* 0x001fe200000e0000 */
[----:B------:R-:W0:Y:S01]  /*8df0*/  F2I.U32.TRUNC.NTZ R8, R8 ;  /* 0x0000000800087305 */ /* 0x000e22000020f000 */
[----:B------:R-:W-:Y:S01]  /*8e00*/  ULDC UR10, c[0x0][0x618] ;  /* 0x00018600000a7ab9 */ /* 0x000fe20000000800 */
[----:B------:R-:W-:Y:S01]  /*8e10*/  IMAD R7, R7, UR11, R6 ;  /* 0x0000000b07077c24 */ /* 0x000fe2000f8e0206 */
[----:B------:R-:W-:-:S03]  /*8e20*/  ISETP.NE.AND.EX P1, PT, RZ, UR17, PT, P1 ;  /* 0x00000011ff007c0c */ /* 0x000fc6000bf25310 */
[----:B------:R-:W-:-:S05]  /*8e30*/  IMAD.IADD R5, R5, 0x1, R7 ;  /* 0x0000000105057824 */ /* 0x000fca00078e0207 */
[--C-:B------:R-:W-:Y:S02]  /*8e40*/  SHF.R.U64 R16, R4, UR10, R5.reuse ;  /* 0x0000000a04107c19 */ /* 0x100fe40008001205 */
[----:B------:R-:W-:Y:S01]  /*8e50*/  SHF.R.U32.HI R5, RZ, UR10, R5 ;  /* 0x0000000aff057c19 */ /* 0x000fe20008011605 */
[----:B------:R-:W-:Y:S01]  /*8e60*/  ULDC UR10, c[0x0][0x608] ;  /* 0x00018200000a7ab9 */ /* 0x000fe20000000800 */
[----:B0-----:R-:W-:Y:S02]  /*8e70*/  R2UR UR11, R8 ;  /* 0x00000000080b72ca */ /* 0x001fe400000e0000 */
[--C-:B------:R-:W-:Y:S02]  /*8e80*/  SHF.R.U64 R17, R16, UR10, R5.reuse ;  /* 0x0000000a10117c19 */ /* 0x100fe40008001205 */
[----:B------:R-:W-:Y:S01]  /*8e90*/  SHF.R.U32.HI R4, RZ, UR10, R5 ;  /* 0x0000000aff047c19 */ /* 0x000fe20008011605 */
[----:B------:R-:W-:-:S03]  /*8ea0*/  UIADD3 UR10, -UR9, URZ, URZ ;  /* 0x0000003f090a7290 */ /* 0x000fc6000fffe13f */
[--C-:B------:R-:W-:Y:S01]  /*8eb0*/  SHF.R.U64 R18, R17, UR12, R4.reuse ;  /* 0x0000000c11127c19 */ /* 0x100fe20008001204 */
[----:B------:R-:W-:Y:S01]  /*8ec0*/  ULDC UR9, c[0x0][0x144] ;  /* 0x0000510000097ab9 */ /* 0x000fe20000000800 */
[----:B------:R-:W-:-:S03]  /*8ed0*/  SHF.R.U32.HI R5, RZ, UR12, R4 ;  /* 0x0000000cff057c19 */ /* 0x000fc60008011604 */
[----:B------:R-:W-:Y:S01]  /*8ee0*/  IMAD.MOV.U32 R4, RZ, RZ, R18 ;  /* 0x000000ffff047224 */ /* 0x000fe200078e0012 */
[----:B------:R-:W-:Y:S06]  /*8ef0*/  @!P1 BRA `(.L_x_184) ;  /* 0x0000000000289947 */ /* 0x000fec0003800000 */
        /* <DEDUP_REMOVED lines=10> */
.L_x_184:
[----:B------:R-:W-:Y:S01]  /*8fa0*/  UIADD3 UR11, -UR11, URZ, URZ ;  /* 0x0000003f0b0b7290 */ /* 0x000fe2000fffe13f */
[----:B------:R-:W-:Y:S01]  /*8fb0*/  SHF.R.U64 R5, R4, UR18, R5 ;  /* 0x0000001204057c19 */ /* 0x000fe20008001205 */
[----:B------:R-:W-:Y:S01]  /*8fc0*/  UIMAD UR8, UR9, UR10, UR8 ;  /* 0x0000000a090872a4 */ /* 0x000fe2000f8e0208 */
[----:B------:R-:W-:Y:S02]  /*8fd0*/  LOP3.LUT R4, R17, UR6, RZ, 0xc0, !PT ;  /* 0x0000000611047c12 */ /* 0x000fe4000f8ec0ff */
[----:B------:R-:W-:Y:S01]  /*8fe0*/  ULDC UR9, c[0x0][0x148] ;  /* 0x0000520000097ab9 */ /* 0x000fe20000000800 */
[----:B------:R-:W-:Y:S01]  /*8ff0*/  IMAD.MOV R7, RZ, RZ, -R5 ;  /* 0x000000ffff077224 */ /* 0x000fe200078e0a05 */
[----:B------:R-:W-:Y:S01]  /*9000*/  @UP2 UIMAD UR8, UR9, UR11, UR15 ;  /* 0x0000000b090822a4 */ /* 0x000fe2000f8e020f */
[----:B------:R-:W-:Y:S01]  /*9010*/  IMAD R6, R5, UR5, R4 ;  /* 0x0000000505067c24 */ /* 0x000fe2000f8e0204 */
[----:B------:R-:W-:Y:S01]  /*9020*/  LOP3.LUT R5, R16, UR4, RZ, 0xc0, !PT ;  /* 0x0000000410057c12 */ /* 0x000fe2000f8ec0ff */
[----:B------:R-:W-:Y:S01]  /*9030*/  ULDC UR9, c[0x0][0x638] ;  /* 0x00018e0000097ab9 */ /* 0x000fe20000000800 */
[----:B------:R-:W-:Y:S01]  /*9040*/  PLOP3.LUT P1, PT, PT, PT, UP2, 0x80, 0x0 ;  /* 0x000000000000781c */ /* 0x000fe20003f2f028 */
[----:B------:R-:W-:-:S02]  /*9050*/  IMAD R4, R7, UR9, R18 ;  /* 0x0000000907047c24 */ /* 0x000fc4000f8e0212 */
[----:B--2---:R-:W-:Y:S01]  /*9060*/  IMAD R13, R6, R13, UR8 ;  /* 0x00000008060d7e24 */ /* 0x004fe2000f8e020d */
[----:B------:R-:W-:Y:S01]  /*9070*/  ULDC UR8, c[0x0][0x600] ;  /* 0x0001800000087ab9 */ /* 0x000fe20000000800 */
[----:B------:R-:W-:Y:S02]  /*9080*/  IMAD.MOV.U32 R6, RZ, RZ, 0x1 ;  /* 0x00000001ff067424 */ /* 0x000fe400078e00ff */
[----:B------:R-:W-:-:S05]  /*9090*/  IMAD R8, R4, UR8, R5 ;  /* 0x0000000804087c24 */ /* 0x000fca000f8e0205 */
[----:B------:R-:W-:Y:S02]  /*90a0*/  SEL R4, R8, R13, !P1 ;  /* 0x0000000d08047207 */ /* 0x000fe40004800000 */
[----:B------:R-:W-:-:S07]  /*90b0*/  SEL R5, R13, R8, !P1 ;  /* 0x000000080d057207 */ /* 0x000fce0004800000 */
.L_x_182:
[----:B------:R-:W-:Y:S05]  /*90c0*/  BSYNC B1 ;  /* 0x0000000000017941 */ /* 0x000fea0003800000 */
.L_x_181:
[----:B------:R-:W-:-:S13]  /*90d0*/  LOP3.LUT P1, RZ, R6, 0xff, RZ, 0xc0, !PT ;  /* 0x000000ff06ff7812 */ /* 0x000fda000782c0ff */
[----:B------:R-:W-:Y:S05]  /*90e0*/  @P1 BRA `(.L_x_185) ;  /* 0xfffffff4002c1947 */ /* 0x000fea000383ffff */
[----:B------:R-:W-:Y:S05]  /*90f0*/  BSYNC B0 ;  /* 0x0000000000007941 */ /* 0x000fea0003800000 */
.L_x_173:
[----:B------:R-:W-:-:S03]  /*9100*/  UMOV UR8, 0xffffffff ;  /* 0xffffffff00087882 */ /* 0x000fc60000000000 */
[----:B------:R-:W-:Y:S05]  /*9110*/  BRA.DIV UR8, `(.L_x_186) ;  /* 0x0000000608487947 */ /* 0x000fea000b800000 */
[----:B------:R-:W-:-:S13]  /*9120*/  ELECT P0, URZ, PT ;  /* 0x00000000003f782f */ /* 0x000fda0003800000 */
.L_x_202:
[----:B------:R-:W-:Y:S04]  /*9130*/  BSSY B0, `(.L_x_187) ;  /* 0x000002c000007945 */ /* 0x000fe80003800000 */
[----:B------:R-:W-:Y:S05]  /*9140*/  @!P0 BRA `(.L_x_188) ;  /* 0x0000000000a88947 */ /* 0x000fea0003800000 */
[----:B------:R-:W-:-:S04]  /*9150*/  ULOP3.LUT UR8, UR7, 0x2, URZ, 0xfc, !UPT ;  /* 0x0000000207087892 */ /* 0x000fc8000f8efc3f */
[----:B------:R-:W-:-:S06]  /*9160*/  UISETP.NE.AND UP0, UPT, UR8, 0x3, UPT ;  /* 0x000000030800788c */ /* 0x000fcc000bf05270 */
[----:B------:R-:W-:-:S13]  /*9170*/  PLOP3.LUT P0, PT, PT, PT, UP0, 0x80, 0x0 ;  /* 0x000000000000781c */ /* 0x000fda0003f0f008 */
[----:B------:R-:W-:Y:S05]  /*9180*/  @!P0 BRA `(.L_x_189) ;  /* 0x0000000000048947 */ /* 0x000fea0003800000 */
[----:B------:R-:W-:Y:S01]  /*9190*/  BPT.TRAP 0x1 ;  /* 0x000000040000795c */ /* 0x000fe20000300000 */
.L_x_189:
[----:B------:R-:W0:Y:S01]  /*91a0*/  S2R R3, SR_CgaCtaId ;  /* 0x0000000000037919 */ /* 0x000e220000008800 */
[----:B------:R-:W-:Y:S02]  /*91b0*/  MOV R0, 0x400 ;  /* 0x0000040000007802 */ /* 0x000fe40000000f00 */
[----:B------:R-:W-:Y:S02]  /*91c0*/  SHF.L.U32 R2, R11, 0x1f, RZ ;  /* 0x0000001f0b027819 */ /* 0x000fe400000006ff */
[----:B0-----:R-:W-:-:S05]  /*91d0*/  LEA R3, R3, R0, 0x18 ;  /* 0x0000000003037211 */ /* 0x001fca00078ec0ff */
[----:B------:R-:W-:-:S04]  /*91e0*/  VIADD R3, R3, 0x20 ;  /* 0x0000002003037836 */ /* 0x000fc80000000000 */
[C---:B------:R-:W-:Y:S02]  /*91f0*/  IMAD R5, R10.reuse, 0x8, R3 ;  /* 0x000000080a057824 */ /* 0x040fe400078e0203 */
[----:B------:R-:W-:Y:S02]  /*9200*/  VIADD R10, R10, 0x1 ;  /* 0x000000010a0a7836 */ /* 0x000fe40000000000 */
[----:B------:R-:W0:Y:S03]  /*9210*/  SYNCS.PHASECHK.TRANS64.TRYWAIT P0, [R5+URZ], R2 ;  /* 0x00000002050075a7 */ /* 0x000e26000800017f */
[----:B------:R-:W-:-:S04]  /*9220*/  ISETP.NE.AND P1, PT, R10, 0x4, PT ;  /* 0x000000040a00780c */ /* 0x000fc80003f25270 */
[----:B------:R-:W-:Y:S02]  /*9230*/  SEL R0, RZ, 0x1, P1 ;  /* 0x00000001ff007807 */ /* 0x000fe40000800000 */
[----:B------:R-:W-:Y:S02]  /*9240*/  SEL R10, R10, RZ, P1 ;  /* 0x000000ff0a0a7207 */ /* 0x000fe40000800000 */
[----:B------:R-:W-:-:S03]  /*9250*/  LOP3.LUT R11, R11, R0, RZ, 0x3c, !PT ;  /* 0x000000000b0b7212 */ /* 0x000fc600078e3cff */
[----:B------:R-:W-:Y:S01]  /*9260*/  IMAD R7, R10, 0x8, R3 ;  /* 0x000000080a077824 */ /* 0x000fe200078e0203 */
[----:B------:R-:W-:Y:S01]  /*9270*/  SHF.L.U32 R4, R11, 0x1f, RZ ;  /* 0x0000001f0b047819 */ /* 0x000fe200000006ff */
[----:B0-----:R-:W-:Y:S06]  /*9280*/  @!P0 BRA `(.L_x_190) ;  /* 0x0000000400108947 */ /* 0x001fec0003800000 */
.L_x_203:
[----:B------:R-:W1:Y:S01]  /*9290*/  SYNCS.PHASECHK.TRANS64.TRYWAIT P0, [R7+URZ], R4 ;  /* 0x00000004070075a7 */ /* 0x000e62000800017f */
[----:B------:R-:W-:-:S05]  /*92a0*/  VIADD R0, R10, 0x1 ;  /* 0x000000010a007836 */ /* 0x000fca0000000000 */
[----:B------:R-:W-:-:S04]  /*92b0*/  ISETP.NE.AND P1, PT, R0, 0x4, PT ;  /* 0x000000040000780c */ /* 0x000fc80003f25270 */
[----:B0-----:R-:W-:Y:S02]  /*92c0*/  SEL R2, RZ, 0x1, P1 ;  /* 0x00000001ff027807 */ /* 0x001fe40000800000 */
[----:B------:R-:W-:Y:S02]  /*92d0*/  SEL R0, R0, RZ, P1 ;  /* 0x000000ff00007207 */ /* 0x000fe40000800000 */
[----:B------:R-:W-:-:S03]  /*92e0*/  LOP3.LUT R11, R11, R2, RZ, 0x3c, !PT ;  /* 0x000000020b0b7212 */ /* 0x000fc600078e3cff */
[----:B------:R-:W-:Y:S01]  /*92f0*/  IMAD R6, R0, 0x8, R3 ;  /* 0x0000000800067824 */ /* 0x000fe200078e0203 */
[----:B------:R-:W-:Y:S01]  /*9300*/  SHF.L.U32 R5, R11, 0x1f, RZ ;  /* 0x0000001f0b057819 */ /* 0x000fe200000006ff */
[----:B-1----:R-:W-:Y:S06]  /*9310*/  @!P0 BRA `(.L_x_191) ;  /* 0x0000000400008947 */ /* 0x002fec0003800000 */
.L_x_204:
[----:B------:R-:W1:Y:S01]  /*9320*/  SYNCS.PHASECHK.TRANS64.TRYWAIT P0, [R6+URZ], R5 ;  /* 0x00000005060075a7 */ /* 0x000e62000800017f */
[----:B------:R-:W-:-:S05]  /*9330*/  VIADD R0, R0, 0x1 ;  /* 0x0000000100007836 */ /* 0x000fca0000000000 */
[----:B------:R-:W-:-:S04]  /*9340*/  ISETP.NE.AND P1, PT, R0, 0x4, PT ;  /* 0x000000040000780c */ /* 0x000fc80003f25270 */
[----:B------:R-:W-:Y:S02]  /*9350*/  SEL R2, RZ, 0x1, P1 ;  /* 0x00000001ff027807 */ /* 0x000fe40000800000 */
[----:B------:R-:W-:Y:S02]  /*9360*/  SEL R0, R0, RZ, P1 ;  /* 0x000000ff00007207 */ /* 0x000fe40000800000 */
[----:B------:R-:W-:Y:S01]  /*9370*/  LOP3.LUT R2, R11, R2, RZ, 0x3c, !PT ;  /* 0x000000020b027212 */ /* 0x000fe200078e3cff */
[----:B-1----:R-:W-:Y:S06]  /*9380*/  @!P0 BRA `(.L_x_192) ;  /* 0x0000000000f88947 */ /* 0x002fec0003800000 */
.L_x_205:
[----:B------:R-:W-:Y:S01]  /*9390*/  IMAD R3, R0, 0x8, R3 ;  /* 0x0000000800037824 */ /* 0x000fe200078e0203 */
[----:B------:R-:W-:-:S07]  /*93a0*/  SHF.L.U32 R0, R2, 0x1f, RZ ;  /* 0x0000001f02007819 */ /* 0x000fce00000006ff */
.L_x_193:
[----:B--2---:R2:W3:Y:S02]  /*93b0*/  SYNCS.PHASECHK.TRANS64.TRYWAIT P0, [R3+URZ], R0 ;  /* 0x00000000030075a7 */ /* 0x0044e4000800017f */
[----:B---3--:R-:W-:Y:S05]  /*93c0*/  @!P0 NANOSLEEP.SYNCS 0x989680 ;  /* 0x009896800000895d */ /* 0x008fea0003900000 */
[----:B------:R-:W3:Y:S02]  /*93d0*/  @!P0 SYNCS.PHASECHK.TRANS64 P0, [R3+URZ], R0 ;  /* 0x00000000030085a7 */ /* 0x000ee4000800007f */
[----:B---3--:R-:W-:Y:S05]  /*93e0*/  @!P0 BRA `(.L_x_193) ;  /* 0xfffffffc00f08947 */ /* 0x008fea000383ffff */
.L_x_188:
[----:B------:R-:W-:Y:S05]  /*93f0*/  BSYNC B0 ;  /* 0x0000000000007941 */ /* 0x000fea0003800000 */
.L_x_187:
[----:B------:R-:W-:Y:S05]  /*9400*/  EXIT ;  /* 0x000000000000794d */ /* 0x000fea0003800000 */
.L_x_18:
[----:B0-----:R0:W1:Y:S02]  /*9410*/  SYNCS.PHASECHK.TRANS64.TRYWAIT P1, [R14+URZ+-0x8], R13 ;  /* 0xfffff80d0e0075a7 */ /* 0x001064000802017f */
[----:B-1----:R-:W-:Y:S05]  /*9420*/  @!P1 NANOSLEEP.SYNCS 0x989680 ;  /* 0x009896800000995d */ /* 0x002fea0003900000 */
[----:B------:R-:W1:Y:S02]  /*9430*/  @!P1 SYNCS.PHASECHK.TRANS64 P1, [R14+URZ+-0x8], R13 ;  /* 0xfffff80d0e0095a7 */ /* 0x000e64000802007f */
[----:B-1----:R-:W-:Y:S05]  /*9440*/  @!P1 BRA `(.L_x_18) ;  /* 0xfffffffc00f09947 */ /* 0x002fea000383ffff */
[----:B------:R-:W-:Y:S05]  /*9450*/  BRA `(.L_x_194) ;  /* 0xffffff8000a87947 */ /* 0x000fea000383ffff */
.L_x_23:
[----:B0-----:R-:W-:-:S04]  /*9460*/  IMAD.U32 R13, RZ, RZ, UR4 ;  /* 0x00000004ff0d7e24 */ /* 0x001fc8000f8e00ff */
[----:B------:R0:W3:Y:S03]  /*9470*/  SYNCS.PHASECHK.TRANS64.TRYWAIT P1, [R13+URZ], R12 ;  /* 0x0000000c0d0075a7 */ /* 0x0000e6000802017f */
[----:B---3--:R-:W-:Y:S05]  /*9480*/  @!P1 NANOSLEEP.SYNCS 0x989680 ;  /* 0x009896800000995d */ /* 0x008fea0003900000 */
[----:B------:R-:W3:Y:S02]  /*9490*/  @!P1 SYNCS.PHASECHK.TRANS64 P1, [R13+URZ], R12 ;  /* 0x0000000c0d0095a7 */ /* 0x000ee4000802007f */
[----:B---3--:R-:W-:Y:S05]  /*94a0*/  @!P1 BRA `(.L_x_23) ;  /* 0xfffffffc00ec9947 */ /* 0x008fea000383ffff */
[----:B------:R-:W-:Y:S05]  /*94b0*/  BRA `(.L_x_22) ;  /* 0xffffff8400d87947 */ /* 0x000fea000383ffff */
.L_x_29:
[----:B-1----:R-:W-:-:S04]  /*94c0*/  IMAD.U32 R148, RZ, RZ, UR15 ;  /* 0x0000000fff947e24 */ /* 0x002fc8000f8e00ff */
[----:B------:R1:W3:Y:S03]  /*94d0*/  SYNCS.PHASECHK.TRANS64.TRYWAIT P1, [R148+URZ], R145 ;  /* 0x00000091940075a7 */ /* 0x0002e6000802017f */
[----:B---3--:R-:W-:Y:S05]  /*94e0*/  @!P1 NANOSLEEP.SYNCS 0x989680 ;  /* 0x009896800000995d */ /* 0x008fea0003900000 */
[----:B------:R-:W3:Y:S02]  /*94f0*/  @!P1 SYNCS.PHASECHK.TRANS64 P1, [R148+URZ], R145 ;  /* 0x00000091940095a7 */ /* 0x000ee4000802007f */
[----:B---3--:R-:W-:Y:S05]  /*9500*/  @!P1 BRA `(.L_x_29) ;  /* 0xfffffffc00ec9947 */ /* 0x008fea000383ffff */
[----:B------:R-:W-:Y:S05]  /*9510*/  BRA `(.L_x_28) ;  /* 0xffffff9000447947 */ /* 0x000fea000383ffff */
.L_x_37:
[----:B---3--:R3:W0:Y:S02]  /*9520*/  SYNCS.PHASECHK.TRANS64.TRYWAIT P1, [R14+URZ+0x8], R13 ;  /* 0x0000080d0e0075a7 */ /* 0x008624000802017f */
[----:B0-----:R-:W-:Y:S05]  /*9530*/  @!P1 NANOSLEEP.SYNCS 0x989680 ;  /* 0x009896800000995d */ /* 0x001fea0003900000 */
[----:B------:R-:W0:Y:S02]  /*9540*/  @!P1 SYNCS.PHASECHK.TRANS64 P1, [R14+URZ+0x8], R13 ;  /* 0x0000080d0e0095a7 */ /* 0x000e24000802007f */
[----:B0-----:R-:W-:Y:S05]  /*9550*/  @!P1 BRA `(.L_x_37) ;  /* 0xfffffffc00f09947 */ /* 0x001fea000383ffff */
[----:B------:R-:W-:Y:S05]  /*9560*/  BRA `(.L_x_195) ;  /* 0xffffff9c00b07947 */ /* 0x000fea000383ffff */
.L_x_174:
[----:B------:R-:W-:Y:S01]  /*9570*/  BSSY B1, `(.L_x_196) ;  /* 0x0000006000017945 */ /* 0x000fe20003800000 */
[----:B------:R-:W-:-:S07]  /*9580*/  IMAD.MOV.U32 R6, RZ, RZ, -0x1 ;  /* 0xffffffffff067424 */ /* 0x000fce00078e00ff */
[----:B------:R-:W-:Y:S05]  /*9590*/  WARPSYNC.COLLECTIVE R6, `(.L_x_197) ;  /* 0x00000000060c7348 */ /* 0x000fea0003c00000 */
[----:B------:R-:W-:Y:S02]  /*95a0*/  ELECT P1, UR62, PT ;  /* 0x00000000003e782f */ /* 0x000fe40003820000 */
[----:B------:R-:W-:Y:S01]  /*95b0*/  MOV R6, UR62 ;  /* 0x0000003e00067c02 */ /* 0x000fe20008000f00 */
[----:B------:R-:W-:Y:S10]  /*95c0*/  ENDCOLLECTIVE ;  /* 0x000000000000791b */ /* 0x000ff40003800000 */
.L_x_197:
[----:B------:R-:W-:Y:S05]  /*95d0*/  BSYNC B1 ;  /* 0x0000000000017941 */ /* 0x000fea0003800000 */
.L_x_196:
[----:B------:R-:W-:Y:S05]  /*95e0*/  BRA `(.L_x_198) ;  /* 0xffffffec00f87947 */ /* 0x000fea000383ffff */
.L_x_177:
[----:B-1----:R1:W2:Y:S02]  /*95f0*/  SYNCS.PHASECHK.TRANS64.TRYWAIT P1, [R13+URZ+0x20], R6 ;  /* 0x000020060d0075a7 */ /* 0x0022a4000802017f */
[----:B--2---:R-:W-:Y:S05]  /*9600*/  @!P1 NANOSLEEP.SYNCS 0x989680 ;  /* 0x009896800000995d */ /* 0x004fea0003900000 */
[----:B------:R-:W2:Y:S02]  /*9610*/  @!P1 SYNCS.PHASECHK.TRANS64 P1, [R13+URZ+0x20], R6 ;  /* 0x000020060d0095a7 */ /* 0x000ea4000802007f */
[----:B--2---:R-:W-:Y:S05]  /*9620*/  @!P1 BRA `(.L_x_177) ;  /* 0xfffffffc00f09947 */ /* 0x004fea000383ffff */
[----:B------:R-:W-:Y:S05]  /*9630*/  BRA `(.L_x_199) ;  /* 0xfffffff000347947 */ /* 0x000fea000383ffff */
.L_x_186:
[----:B------:R-:W-:Y:S01]  /*9640*/  BSSY B0, `(.L_x_200) ;  /* 0x0000006000007945 */ /* 0x000fe20003800000 */
[----:B------:R-:W-:-:S07]  /*9650*/  IMAD.MOV.U32 R6, RZ, RZ, -0x1 ;  /* 0xffffffffff067424 */ /* 0x000fce00078e00ff */
[----:B------:R-:W-:Y:S05]  /*9660*/  WARPSYNC.COLLECTIVE R6, `(.L_x_201) ;  /* 0x00000000060c7348 */ /* 0x000fea0003c00000 */
[----:B------:R-:W-:Y:S02]  /*9670*/  ELECT P1, UR62, PT ;  /* 0x00000000003e782f */ /* 0x000fe40003820000 */
[----:B------:R-:W-:Y:S01]  /*9680*/  MOV R6, UR62 ;  /* 0x0000003e00067c02 */ /* 0x000fe20008000f00 */
[----:B------:R-:W-:Y:S10]  /*9690*/  ENDCOLLECTIVE ;  /* 0x000000000000791b */ /* 0x000ff40003800000 */
.L_x_201:
[----:B------:R-:W-:Y:S05]  /*96a0*/  BSYNC B0 ;  /* 0x0000000000007941 */ /* 0x000fea0003800000 */
.L_x_200:
[----:B------:R-:W-:Y:S01]  /*96b0*/  PLOP3.LUT P0, PT, P1, PT, PT, 0x80, 0x0 ;  /* 0x000000000000781c */ /* 0x000fe20000f0f070 */
[----:B------:R-:W-:-:S12]  /*96c0*/  BRA `(.L_x_202) ;  /* 0xfffffff800987947 */ /* 0x000fd8000383ffff */
.L_x_190:
[----:B0-----:R0:W1:Y:S02]  /*96d0*/  SYNCS.PHASECHK.TRANS64.TRYWAIT P0, [R5+URZ], R2 ;  /* 0x00000002050075a7 */ /* 0x001064000800017f */
[----:B-1----:R-:W-:Y:S05]  /*96e0*/  @!P0 NANOSLEEP.SYNCS 0x989680 ;  /* 0x009896800000895d */ /* 0x002fea0003900000 */
[----:B------:R-:W1:Y:S02]  /*96f0*/  @!P0 SYNCS.PHASECHK.TRANS64 P0, [R5+URZ], R2 ;  /* 0x00000002050085a7 */ /* 0x000e64000800007f */
[----:B-1----:R-:W-:Y:S05]  /*9700*/  @!P0 BRA `(.L_x_190) ;  /* 0xfffffffc00f08947 */ /* 0x002fea000383ffff */
[----:B------:R-:W-:Y:S05]  /*9710*/  BRA `(.L_x_203) ;  /* 0xfffffff800dc7947 */ /* 0x000fea000383ffff */
.L_x_191:
[----:B0-----:R0:W1:Y:S02]  /*9720*/  SYNCS.PHASECHK.TRANS64.TRYWAIT P0, [R7+URZ], R4 ;  /* 0x00000004070075a7 */ /* 0x001064000800017f */
[----:B-1----:R-:W-:Y:S05]  /*9730*/  @!P0 NANOSLEEP.SYNCS 0x989680 ;  /* 0x009896800000895d */ /* 0x002fea0003900000 */
[----:B------:R-:W1:Y:S02]  /*9740*/  @!P0 SYNCS.PHASECHK.TRANS64 P0, [R7+URZ], R4 ;  /* 0x00000004070085a7 */ /* 0x000e64000800007f */
[----:B-1----:R-:W-:Y:S05]  /*9750*/  @!P0 BRA `(.L_x_191) ;  /* 0xfffffffc00f08947 */ /* 0x002fea000383ffff */
[----:B------:R-:W-:Y:S05]  /*9760*/  BRA `(.L_x_204) ;  /* 0xfffffff800ec7947 */ /* 0x000fea000383ffff */
.L_x_192:
[----:B-1----:R1:W2:Y:S02]  /*9770*/  SYNCS.PHASECHK.TRANS64.TRYWAIT P0, [R6+URZ], R5 ;  /* 0x00000005060075a7 */ /* 0x0022a4000800017f */
[----:B--2---:R-:W-:Y:S05]  /*9780*/  @!P0 NANOSLEEP.SYNCS 0x989680 ;  /* 0x009896800000895d */ /* 0x004fea0003900000 */
[----:B------:R-:W2:Y:S02]  /*9790*/  @!P0 SYNCS.PHASECHK.TRANS64 P0, [R6+URZ], R5 ;  /* 0x00000005060085a7 */ /* 0x000ea4000800007f */
[----:B--2---:R-:W-:Y:S05]  /*97a0*/  @!P0 BRA `(.L_x_192) ;  /* 0xfffffffc00f08947 */ /* 0x004fea000383ffff */
[----:B------:R-:W-:Y:S05]  /*97b0*/  BRA `(.L_x_205) ;  /* 0xfffffff800f47947 */ /* 0x000fea000383ffff */
.L_x_206:
[----:B------:R-:W-:-:S00]  /*97c0*/  BRA `(.L_x_206) ;  /* 0xfffffffc00fc7947 */ /* 0x000fc0000383ffff */
[----:B------:R-:W-:-:S00]  /*97d0*/  NOP ;  /* 0x0000000000007918 */ /* 0x000fc00000000000 */
        /* <DEDUP_REMOVED lines=10> */
.L_x_207:


//--------------------- .nv.shared._ZN7cutlass13device_kernelINS_4gemm6kernel13GemmUniversalIN4cute5tupleIJiiiiEEENS1_10collective13CollectiveMmaINS1_37MainloopSm90TmaGmmaWarpSpecializedFP8ILi4ENS5_IJNS4_1CILi1EEENSA_ILi2EEESB_EEENS1_32KernelTmaWarpSpecializedPingpongEEENS5_IJNSA_ILi64EEENSA_ILi128EEESH_EEENS_12float_e5m2_tENS5_IJlSB_lEEESJ_SK_NS4_8TiledMMAINS4_8MMA_AtomIJNS4_4SM904GMMA31MMA_64x128x32_F32E5M2E5M2_SS_TNILNSO_7ScaleInE1ELSQ_1EEEEEENS4_6LayoutINS5_IJSB_SB_SB_EEENS5_IJNSA_ILi0EEESV_SV_EEEEENS5_IJNS4_10UnderscoreESY_SY_EEEEENS4_23SM90_TMA_LOAD_MULTICASTENS4_14ComposedLayoutINS4_7SwizzleILi3ELi4ELi3EEENS4_18smem_ptr_flag_bitsILi8EEENST_INS5_IJNSA_ILi8EEESH_EEENS5_IJSH_SB_EEEEEEEvNS4_8identityENS4_13SM90_TMA_LOADES1B_vS1C_EENS_8epilogue10collective6detail29Sm90TmaWarpSpecializedAdapterINS1G_15DefaultEpilogueISJ_SK_SK_NS1F_6thread17LinearCombinationISJ_Li1EffLNS1K_9ScaleType4KindE0ELNS_15FloatRoundStyleE2ESJ_EENS1_15EpilogueDefaultEEEEEvvEEEEvNT_6ParamsE --------------------------
	.section	.nv.shared._ZN7cutlass13device_kernelINS_4gemm6kernel13GemmUniversalIN4cute5tupleIJiiiiEEENS1_10collective13CollectiveMmaINS1_37MainloopSm90TmaGmmaWarpSpecializedFP8ILi4ENS5_IJNS4_1CILi1EEENSA_ILi2EEESB_EEENS1_32KernelTmaWarpSpecializedPingpongEEENS5_IJNSA_ILi64EEENSA_ILi128EEESH_EEENS_12float_e5m2_tENS5_IJlSB_lEEESJ_SK_NS4_8TiledMMAINS4_8MMA_AtomIJNS4_4SM904GMMA31MMA_64x128x32_F32E5M2E5M2_SS_TNILNSO_7ScaleInE1ELSQ_1EEEEEENS4_6LayoutINS5_IJSB_SB_SB_EEENS5_IJNSA_ILi0EEESV_SV_EEEEENS5_IJNS4_10UnderscoreESY_SY_EEEEENS4_23SM90_TMA_LOAD_MULTICASTENS4_14ComposedLayoutINS4_7SwizzleILi3ELi4ELi3EEENS4_18smem_ptr_flag_bitsILi8EEENST_INS5_IJNSA_ILi8EEESH_EEENS5_IJSH_SB_EEEEEEEvNS4_8identityENS4_13SM90_TMA_LOADES1B_vS1C_EENS_8epilogue10collective6detail29Sm90TmaWarpSpecializedAdapterINS1G_15DefaultEpilogueISJ_SK_SK_NS1F_6thread17LinearCombinationISJ_Li1EffLNS1K_9ScaleType4KindE0ELNS_15FloatRoundStyleE2ESJ_EENS1_15EpilogueDefaultEEEEEvvEEEEvNT_6ParamsE,"aw",@nobits
	.sectionflags	@""
	.align	16
	.zero		1024


//--------------------- .nv.shared.reserved.0     --------------------------
	.section	.nv.shared.reserved.0,"aw",@nobits
	.weak		__nv_reservedSMEM_offset_0_alias
	.size		__nv_reservedSMEM_offset_0_alias, 0, 0
	.other		__nv_reservedSMEM_offset_0_alias,@"STO_CUDA_RESERVED_SHARED STV_DEFAULT"
__nv_reservedSMEM_offset_0_alias:
	.zero		0


//--------------------- .nv.global                --------------------------
	.section	.nv.global,"aw",@nobits
.nv.global:
	.type		_ZN39_INTERNAL_996da9c1_4_k_cu_ccac618d_47044cute1_E,@object
	.size		_ZN39_INTERNAL_996da9c1_4_k_cu_ccac618d_47044cute1_E,(_ZN39_INTERNAL_996da9c1_4_k_cu_ccac618d_47044cuda3std3__45__cpo6cbeginE - _ZN39_INTERNAL_996da9c1_4_k_cu_ccac618d_47044cute1_E)
_ZN39_INTERNAL_996da9c1_4_k_cu_ccac618d_47044cute1_E:
	.zero		1
	.type		_ZN39_INTERNAL_996da9c1_4_k_cu_ccac618d_47044cuda3std3__45__cpo6cbeginE,@object
	.size		_ZN39_INTERNAL_996da9c1_4_k_cu_ccac618d_47044cuda3std3__45__cpo6cbeginE,(_ZN39_INTERNAL_996da9c1_4_k_cu_ccac618d_47044cuda3std3__48in_placeE - _ZN39_INTERNAL_996da9c1_4_k_cu_ccac618d_47044cuda3std3__45__cpo6cbeginE)
_ZN39_INTERNAL_996da9c1_4_k_cu_ccac618d_47044cuda3std3__45__cpo6cbeginE:
	.zero		1
	.type		_ZN39_INTERNAL_996da9c1_4_k_cu_ccac618d_47044cuda3std3__48in_placeE,@object
	.size		_ZN39_INTERNAL_996da9c1_4_k_cu_ccac618d_47044cuda3std3__48in_placeE,(_ZN39_INTERNAL_996da9c1_4_k_cu_ccac618d_47044cuda3std6ranges3__45__cpo9iter_moveE - _ZN39_INTERNAL_996da9c1_4_k_cu_ccac618d_47044cuda3std3__48in_placeE)
_ZN39_INTERNAL_996da9c1_4_k_cu_ccac618d_47044cuda3std3__48in_placeE:
	.zero		1
	.type		_ZN39_INTERNAL_996da9c1_4_k_cu_ccac618d_47044cuda3std6ranges3__45__cpo9iter_moveE,@object
	.size		_ZN39_INTERNAL_996da9c1_4_k_cu_ccac618d_47044cuda3std6ranges3__45__cpo9iter_moveE,(_ZN39_INTERNAL_996da9c1_4_k_cu_ccac618d_47044cuda3std3__45__cpo5beginE - _ZN39_INTERNAL_996da9c1_4_k_cu_ccac618d_47044cuda3std6ranges3__45__cpo9iter_moveE)
_ZN39_INTERNAL_996da9c1_4_k_cu_ccac618d_47044cuda3std6ranges3__45__cpo9iter_moveE:
	.zero		1
	.type		_ZN39_INTERNAL_996da9c1_4_k_cu_ccac618d_47044cuda3std3__45__cpo5beginE,@object
	.size		_ZN39_INTERNAL_996da9c1_4_k_cu_ccac618d_47044cuda3std3__45__cpo5beginE,(_ZN39_INTERNAL_996da9c1_4_k_cu_ccac618d_47044cuda3std3__441_GLOBAL__N__996da9c1_4_k_cu_ccac618d_47046ignoreE - _ZN39_INTERNAL_996da9c1_4_k_cu_ccac618d_47044cuda3std3__45__cpo5beginE)
_ZN39_INTERNAL_996da9c1_4_k_cu_ccac618d_47044cuda3std3__45__cpo5beginE:
	.zero		1
	.type		_ZN39_INTERNAL_996da9c1_4_k_cu_ccac618d_47044cuda3std3__441_GLOBAL__N__996da9c1_4_k_cu_ccac618d_47046ignoreE,@object
	.size		_ZN39_INTERNAL_996da9c1_4_k_cu_ccac618d_47044cuda3std3__441_GLOBAL__N__996da9c1_4_k_cu_ccac618d_47046ignoreE,(_ZN39_INTERNAL_996da9c1_4_k_cu_ccac618d_47044cute7productE - _ZN39_INTERNAL_996da9c1_4_k_cu_ccac618d_47044cuda3std3__441_GLOBAL__N__996da9c1_4_k_cu_ccac618d_47046ignoreE)
_ZN39_INTERNAL_996da9c1_4_k_cu_ccac618d_47044cuda3std3__441_GLOBAL__N__996da9c1_4_k_cu_ccac618d_47046ignoreE:
	.zero		1
	.type		_ZN39_INTERNAL_996da9c1_4_k_cu_ccac618d_47044cute7productE,@object
	.size		_ZN39_INTERNAL_996da9c1_4_k_cu_ccac618d_47044cute7productE,(_ZN39_INTERNAL_996da9c1_4_k_cu_ccac618d_47044cuda3std3__45__cpo3endE - _ZN39_INTERNAL_996da9c1_4_k_cu_ccac618d_47044cute7productE)
_ZN39_INTERNAL_996da9c1_4_k_cu_ccac618d_47044cute7productE:
	.zero		1
	.type		_ZN39_INTERNAL_996da9c1_4_k_cu_ccac618d_47044cuda3std3__45__cpo3endE,@object
	.size		_ZN39_INTERNAL_996da9c1_4_k_cu_ccac618d_47044cuda3std3__45__cpo3endE,(_ZN39_INTERNAL_996da9c1_4_k_cu_ccac618d_47044cuda3std3__419piecewise_constructE - _ZN39_INTERNAL_996da9c1_4_k_cu_ccac618d_47044cuda3std3__45__cpo3endE)
_ZN39_INTERNAL_996da9c1_4_k_cu_ccac618d_47044cuda3std3__45__cpo3endE:
	.zero		1
	.type		_ZN39_INTERNAL_996da9c1_4_k_cu_ccac618d_47044cuda3std3__419piecewise_constructE,@object
	.size		_ZN39_INTERNAL_996da9c1_4_k_cu_ccac618d_47044cuda3std3__419piecewise_constructE,(_ZN39_INTERNAL_996da9c1_4_k_cu_ccac618d_47044cuda3std3__45__cpo4cendE - _ZN39_INTERNAL_996da9c1_4_k_cu_ccac618d_47044cuda3std3__419piecewise_constructE)
_ZN39_INTERNAL_996da9c1_4_k_cu_ccac618d_47044cuda3std3__419piecewise_constructE:
	.zero		1
	.type		_ZN39_INTERNAL_996da9c1_4_k_cu_ccac618d_47044cuda3std3__45__cpo4cendE,@object
	.size		_ZN39_INTERNAL_996da9c1_4_k_cu_ccac618d_47044cuda3std3__45__cpo4cendE,(_ZN39_INTERNAL_996da9c1_4_k_cu_ccac618d_47044cuda3std6ranges3__45__cpo4swapE - _ZN39_INTERNAL_996da9c1_4_k_cu_ccac618d_47044cuda3std3__45__cpo4cendE)
_ZN39_INTERNAL_996da9c1_4_k_cu_ccac618d_47044cuda3std3__45__cpo4cendE:
	.zero		1
	.type		_ZN39_INTERNAL_996da9c1_4_k_cu_ccac618d_47044cuda3std6ranges3__45__cpo4swapE,@object
	.size		_ZN39_INTERNAL_996da9c1_4_k_cu_ccac618d_47044cuda3std6ranges3__45__cpo4swapE,(.L_7 - _ZN39_INTERNAL_996da9c1_4_k_cu_ccac618d_47044cuda3std6ranges3__45__cpo4swapE)
_ZN39_INTERNAL_996da9c1_4_k_cu_ccac618d_47044cuda3std6ranges3__45__cpo4swapE:
	.zero		1
.L_7:


//--------------------- .nv.constant0._ZN7cutlass13device_kernelINS_4gemm6kernel13GemmUniversalIN4cute5tupleIJiiiiEEENS1_10collective13CollectiveMmaINS1_37MainloopSm90TmaGmmaWarpSpecializedFP8ILi4ENS5_IJNS4_1CILi1EEENSA_ILi2EEESB_EEENS1_32KernelTmaWarpSpecializedPingpongEEENS5_IJNSA_ILi64EEENSA_ILi128EEESH_EEENS_12float_e5m2_tENS5_IJlSB_lEEESJ_SK_NS4_8TiledMMAINS4_8MMA_AtomIJNS4_4SM904GMMA31MMA_64x128x32_F32E5M2E5M2_SS_TNILNSO_7ScaleInE1ELSQ_1EEEEEENS4_6LayoutINS5_IJSB_SB_SB_EEENS5_IJNSA_ILi0EEESV_SV_EEEEENS5_IJNS4_10UnderscoreESY_SY_EEEEENS4_23SM90_TMA_LOAD_MULTICASTENS4_14ComposedLayoutINS4_7SwizzleILi3ELi4ELi3EEENS4_18smem_ptr_flag_bitsILi8EEENST_INS5_IJNSA_ILi8EEESH_EEENS5_IJSH_SB_EEEEEEEvNS4_8identityENS4_13SM90_TMA_LOADES1B_vS1C_EENS_8epilogue10collective6detail29Sm90TmaWarpSpecializedAdapterINS1G_15DefaultEpilogueISJ_SK_SK_NS1F_6thread17LinearCombinationISJ_Li1EffLNS1K_9ScaleType4KindE0ELNS_15FloatRoundStyleE2ESJ_EENS1_15EpilogueDefaultEEEEEvvEEEEvNT_6ParamsE --------------------------
	.section	.nv.constant0._ZN7cutlass13device_kernelINS_4gemm6kernel13GemmUniversalIN4cute5tupleIJiiiiEEENS1_10collective13CollectiveMmaINS1_37MainloopSm90TmaGmmaWarpSpecializedFP8ILi4ENS5_IJNS4_1CILi1EEENSA_ILi2EEESB_EEENS1_32KernelTmaWarpSpecializedPingpongEEENS5_IJNSA_ILi64EEENSA_ILi128EEESH_EEENS_12float_e5m2_tENS5_IJlSB_lEEESJ_SK_NS4_8TiledMMAINS4_8MMA_AtomIJNS4_4SM904GMMA31MMA_64x128x32_F32E5M2E5M2_SS_TNILNSO_7ScaleInE1ELSQ_1EEEEEENS4_6LayoutINS5_IJSB_SB_SB_EEENS5_IJNSA_ILi0EEESV_SV_EEEEENS5_IJNS4_10UnderscoreESY_SY_EEEEENS4_23SM90_TMA_LOAD_MULTICASTENS4_14ComposedLayoutINS4_7SwizzleILi3ELi4ELi3EEENS4_18smem_ptr_flag_bitsILi8EEENST_INS5_IJNSA_ILi8EEESH_EEENS5_IJSH_SB_EEEEEEEvNS4_8identityENS4_13SM90_TMA_LOADES1B_vS1C_EENS_8epilogue10collective6detail29Sm90TmaWarpSpecializedAdapterINS1G_15DefaultEpilogueISJ_SK_SK_NS1F_6thread17LinearCombinationISJ_Li1EffLNS1K_9ScaleType4KindE0ELNS_15FloatRoundStyleE2ESJ_EENS1_15EpilogueDefaultEEEEEvvEEEEvNT_6ParamsE,"a",@progbits
	.sectionflags	@""
	.align	4
.nv.constant0._ZN7cutlass13device_kernelINS_4gemm6kernel13GemmUniversalIN4cute5tupleIJiiiiEEENS1_10collective13CollectiveMmaINS1_37MainloopSm90TmaGmmaWarpSpecializedFP8ILi4ENS5_IJNS4_1CILi1EEENSA_ILi2EEESB_EEENS1_32KernelTmaWarpSpecializedPingpongEEENS5_IJNSA_ILi64EEENSA_ILi128EEESH_EEENS_12float_e5m2_tENS5_IJlSB_lEEESJ_SK_NS4_8TiledMMAINS4_8MMA_AtomIJNS4_4SM904GMMA31MMA_64x128x32_F32E5M2E5M2_SS_TNILNSO_7ScaleInE1ELSQ_1EEEEEENS4_6LayoutINS5_IJSB_SB_SB_EEENS5_IJNSA_ILi0EEESV_SV_EEEEENS5_IJNS4_10UnderscoreESY_SY_EEEEENS4_23SM90_TMA_LOAD_MULTICASTENS4_14ComposedLayoutINS4_7SwizzleILi3ELi4ELi3EEENS4_18smem_ptr_flag_bitsILi8EEENST_INS5_IJNSA_ILi8EEESH_EEENS5_IJSH_SB_EEEEEEEvNS4_8identityENS4_13SM90_TMA_LOADES1B_vS1C_EENS_8epilogue10collective6detail29Sm90TmaWarpSpecializedAdapterINS1G_15DefaultEpilogueISJ_SK_SK_NS1F_6thread17LinearCombinationISJ_Li1EffLNS1K_9ScaleType4KindE0ELNS_15FloatRoundStyleE2ESJ_EENS1_15EpilogueDefaultEEEEEvvEEEEvNT_6ParamsE:
	.zero		1664


//--------------------- SYMBOLS --------------------------

	.type		.nv.reservedSmem.offset0,@object
	.size		.nv.reservedSmem.offset0,0x4
